	.headerflags	@"EF_CUDA_TEXMODE_UNIFIED EF_CUDA_64BIT_ADDRESS EF_CUDA_SM80 EF_CUDA_VIRTUAL_SM(EF_CUDA_SM80)"
	.elftype	@"ET_EXEC"


//--------------------- .nv.info                  --------------------------
	.section	.nv.info,"",@"SHT_CUDA_INFO"
	.align	4


	//----- nvinfo : EIATTR_REGCOUNT
	.align		4
        /*0000*/ 	.byte	0x04, 0x2f
        /*0002*/ 	.short	(.L_1 - .L_0)
	.align		4
.L_0:
        /*0004*/ 	.word	index@(candidate0)
        /*0008*/ 	.word	0x00000050


	//----- nvinfo : EIATTR_MAX_STACK_SIZE
	.align		4
.L_1:
        /*000c*/ 	.byte	0x04, 0x23
        /*000e*/ 	.short	(.L_3 - .L_2)
	.align		4
.L_2:
        /*0010*/ 	.word	index@(candidate0)
        /*0014*/ 	.word	0x00000000


	//----- nvinfo : EIATTR_MIN_STACK_SIZE
	.align		4
.L_3:
        /*0018*/ 	.byte	0x04, 0x12
        /*001a*/ 	.short	(.L_5 - .L_4)
	.align		4
.L_4:
        /*001c*/ 	.word	index@(candidate0)
        /*0020*/ 	.word	0x00000000


	//----- nvinfo : EIATTR_FRAME_SIZE
	.align		4
.L_5:
        /*0024*/ 	.byte	0x04, 0x11
        /*0026*/ 	.short	(.L_7 - .L_6)
	.align		4
.L_6:
        /*0028*/ 	.word	index@(candidate0)
        /*002c*/ 	.word	0x00000000
.L_7:


//--------------------- .nv.info.candidate0       --------------------------
	.section	.nv.info.candidate0,"",@"SHT_CUDA_INFO"
	.align	4


	//----- nvinfo : EIATTR_CUDA_API_VERSION
	.align		4
        /*0000*/ 	.byte	0x04, 0x37
        /*0002*/ 	.short	(.L_9 - .L_8)
.L_8:
        /*0004*/ 	.word	0x00000075


	//----- nvinfo : EIATTR_SW2861232_WAR
	.align		4
.L_9:
        /*0008*/ 	.byte	0x01, 0x35
	.zero		2


	//----- nvinfo : EIATTR_PARAM_CBANK
	.align		4
        /*000c*/ 	.byte	0x04, 0x0a
        /*000e*/ 	.short	(.L_11 - .L_10)
	.align		4
.L_10:
        /*0010*/ 	.word	index@(.nv.constant0.candidate0)
        /*0014*/ 	.short	0x0160
        /*0016*/ 	.short	0x0018


	//----- nvinfo : EIATTR_CBANK_PARAM_SIZE
	.align		4
.L_11:
        /*0018*/ 	.byte	0x03, 0x19
        /*001a*/ 	.short	0x0018


	//----- nvinfo : EIATTR_KPARAM_INFO
	.align		4
        /*001c*/ 	.byte	0x04, 0x17
        /*001e*/ 	.short	(.L_13 - .L_12)
.L_12:
        /*0020*/ 	.word	0x00000000
        /*0024*/ 	.short	0x0002
        /*0026*/ 	.short	0x0010
        /*0028*/ 	.byte	0x00, 0xf0, 0x21, 0x00


	//----- nvinfo : EIATTR_KPARAM_INFO
	.align		4
.L_13:
        /*002c*/ 	.byte	0x04, 0x17
        /*002e*/ 	.short	(.L_15 - .L_14)
.L_14:
        /*0030*/ 	.word	0x00000000
        /*0034*/ 	.short	0x0001
        /*0036*/ 	.short	0x0008
        /*0038*/ 	.byte	0x00, 0xf0, 0x21, 0x00


	//----- nvinfo : EIATTR_KPARAM_INFO
	.align		4
.L_15:
        /*003c*/ 	.byte	0x04, 0x17
        /*003e*/ 	.short	(.L_17 - .L_16)
.L_16:
        /*0040*/ 	.word	0x00000000
        /*0044*/ 	.short	0x0000
        /*0046*/ 	.short	0x0000
        /*0048*/ 	.byte	0x00, 0xf0, 0x21, 0x00


	//----- nvinfo : EIATTR_MAXREG_COUNT
	.align		4
.L_17:
        /*004c*/ 	.byte	0x03, 0x1b
        /*004e*/ 	.short	0x00ff


	//----- nvinfo : EIATTR_EXIT_INSTR_OFFSETS
	.align		4
        /*0050*/ 	.byte	0x04, 0x1c
        /*0052*/ 	.short	(.L_19 - .L_18)


	//   ....[0]....
.L_18:
        /*0054*/ 	.word	0x00005790


	//----- nvinfo : EIATTR_MAX_THREADS
	.align		4
.L_19:
        /*0058*/ 	.byte	0x04, 0x05
        /*005a*/ 	.short	(.L_21 - .L_20)
.L_20:
        /*005c*/ 	.word	0x00000080
        /*0060*/ 	.word	0x00000001
        /*0064*/ 	.word	0x00000001
.L_21:


//--------------------- .nv.rel.action            --------------------------
	.section	.nv.rel.action,"",@"SHT_CUDA_RELOCINFO"
	.align	8
	.sectionentsize	8
        /*0000*/ 	.byte	0x4b, 0x00, 0x00, 0x00, 0x00, 0x00, 0x00, 0x00, 0x00, 0x02, 0x02, 0x08, 0x10, 0x0a, 0x2f, 0x22
        /* <DEDUP_REMOVED lines=13> */


//--------------------- .nv.constant0.candidate0  --------------------------
	.section	.nv.constant0.candidate0,"a",@progbits
	.align	4
.nv.constant0.candidate0:
	.zero		376


//--------------------- .text.candidate0          --------------------------
	.section	.text.candidate0,"ax",@progbits
	.sectionflags	@"SHF_BARRIERS=1"
	.sectioninfo	@"SHI_REGISTERS=80"
	.align	128
        .global         candidate0
        .type           candidate0,@function
        .size           candidate0,(.L_x_3 - candidate0)
        .other          candidate0,@"STO_CUDA_ENTRY STV_DEFAULT"
candidate0:
.text.candidate0:
[----:B------:R-:W-:-:S02]  /*0000*/  MOV R1, c[0x0][0x28] ;  /* 0x00000a0000017a02 */ /* 0x000fc40000000f00 */
[----:B------:R-:W0:Y:S01]  /*0010*/  S2UR UR7, SR_CTAID.X ;  /* 0x00000000000779c3 */ /* 0x000e220000002500 */
[----:B------:R-:W1:Y:S01]  /*0020*/  S2R R0, SR_TID.X ;  /* 0x0000000000007919 */ /* 0x000e620000002100 */
[----:B------:R-:W-:Y:S01]  /*0030*/  UMOV UR6, URZ ;  /* 0x0000003f00067c82 */ /* 0x000fe20008000000 */
[----:B------:R-:W-:Y:S01]  /*0040*/  HFMA2.MMA R64, -RZ, RZ, 0, 0 ;  /* 0x00000000ff407435 */ /* 0x000fe200000001ff */
[----:B------:R-:W-:Y:S01]  /*0050*/  CS2R R52, SRZ ;  /* 0x0000000000347805 */ /* 0x000fe2000001ff00 */
[----:B------:R-:W-:Y:S01]  /*0060*/  HFMA2.MMA R73, -RZ, RZ, 0, 0 ;  /* 0x00000000ff497435 */ /* 0x000fe200000001ff */
[----:B------:R-:W-:Y:S01]  /*0070*/  MOV R56, RZ ;  /* 0x000000ff00387202 */ /* 0x000fe20000000f00 */
[----:B------:R-:W-:Y:S01]  /*0080*/  HFMA2.MMA R39, -RZ, RZ, 0, 0 ;  /* 0x00000000ff277435 */ /* 0x000fe200000001ff */
[----:B------:R-:W-:Y:S01]  /*0090*/  CS2R R48, SRZ ;  /* 0x0000000000307805 */ /* 0x000fe2000001ff00 */
[----:B------:R-:W-:Y:S01]  /*00a0*/  HFMA2.MMA R31, -RZ, RZ, 0, 0 ;  /* 0x00000000ff1f7435 */ /* 0x000fe200000001ff */
[----:B------:R-:W-:Y:S01]  /*00b0*/  CS2R R50, SRZ ;  /* 0x0000000000327805 */ /* 0x000fe2000001ff00 */
        /* <DEDUP_REMOVED lines=10> */
[----:B------:R-:W-:-:S02]  /*0160*/  MOV R37, RZ ;  /* 0x000000ff00257202 */ /* 0x000fc40000000f00 */
[----:B------:R-:W-:Y:S01]  /*0170*/  MOV R55, RZ ;  /* 0x000000ff00377202 */ /* 0x000fe20000000f00 */
[----:B0-----:R-:W-:Y:S01]  /*0180*/  UIMAD.WIDE UR4, UR7, 0x5397829d, URZ ;  /* 0x5397829d070478a5 */ /* 0x001fe2000f8e023f */
[----:B-1----:R-:W-:Y:S01]  /*0190*/  SHF.R.S32.HI R3, RZ, 0x6, R0 ;  /* 0x00000006ff037819 */ /* 0x002fe20000011400 */
[----:B------:R-:W-:Y:S01]  /*01a0*/  UIMAD.WIDE UR8, UR7, -0x6db6db6d, UR6 ;  /* 0x92492493070878a5 */ /* 0x000fe2000f8e0206 */
[C---:B------:R-:W-:Y:S01]  /*01b0*/  LOP3.LUT R2, R0.reuse, 0x7, RZ, 0xc0, !PT ;  /* 0x0000000700027812 */ /* 0x040fe200078ec0ff */
[----:B------:R-:W-:Y:S01]  /*01c0*/  USHF.R.U32.HI UR4, URZ, 0x1f, UR5 ;  /* 0x0000001f3f047899 */ /* 0x000fe20008011605 */
[----:B------:R-:W-:Y:S01]  /*01d0*/  MOV R43, RZ ;  /* 0x000000ff002b7202 */ /* 0x000fe20000000f00 */
[----:B------:R-:W-:Y:S01]  /*01e0*/  USHF.R.U32.HI UR6, URZ, 0x1f, UR9 ;  /* 0x0000001f3f067899 */ /* 0x000fe20008011609 */
[----:B------:R-:W-:Y:S01]  /*01f0*/  MOV R77, RZ ;  /* 0x000000ff004d7202 */ /* 0x000fe20000000f00 */
[----:B------:R-:W-:Y:S01]  /*0200*/  ULEA.HI.SX32 UR10, UR5, UR4, 0x1c ;  /* 0x00000004050a7291 */ /* 0x000fe2000f8fe23f */
[----:B------:R-:W-:Y:S01]  /*0210*/  IMAD R4, R3, 0xc40, R2 ;  /* 0x00000c4003047824 */ /* 0x000fe200078e0202 */
[----:B------:R-:W-:Y:S01]  /*0220*/  ULEA.HI UR6, UR9, UR6, URZ, 0x1e ;  /* 0x0000000609067291 */ /* 0x000fe2000f8ff03f */
[----:B------:R-:W-:Y:S01]  /*0230*/  LOP3.LUT R3, R0, 0x38, RZ, 0xc0, !PT ;  /* 0x0000003800037812 */ /* 0x000fe200078ec0ff */
[----:B------:R-:W-:Y:S01]  /*0240*/  UIMAD UR5, UR10, -0x31, UR7 ;  /* 0xffffffcf0a0578a4 */ /* 0x000fe2000f8e0207 */
[----:B------:R-:W-:Y:S01]  /*0250*/  MOV R69, RZ ;  /* 0x000000ff00457202 */ /* 0x000fe20000000f00 */
[----:B------:R-:W-:Y:S01]  /*0260*/  UMOV UR4, URZ ;  /* 0x0000003f00047c82 */ /* 0x000fe20008000000 */
[----:B------:R-:W-:Y:S01]  /*0270*/  SHF.R.U32.HI R3, RZ, 0x3, R3 ;  /* 0x00000003ff037819 */ /* 0x000fe20000011603 */
[----:B------:R-:W-:Y:S01]  /*0280*/  UIMAD.WIDE UR4, UR5, -0x6db6db6d, UR4 ;  /* 0x92492493050478a5 */ /* 0x000fe2000f8e0204 */
[----:B------:R-:W-:Y:S01]  /*0290*/  MOV R33, RZ ;  /* 0x000000ff00217202 */ /* 0x000fe20000000f00 */
[----:B------:R-:W-:Y:S01]  /*02a0*/  UIMAD UR6, UR6, -0x7, UR7 ;  /* 0xfffffff9060678a4 */ /* 0x000fe2000f8e0207 */
[----:B------:R-:W-:Y:S01]  /*02b0*/  MOV R35, RZ ;  /* 0x000000ff00237202 */ /* 0x000fe20000000f00 */
[----:B------:R-:W-:-:S02]  /*02c0*/  USHF.R.U32.HI UR4, URZ, 0x1f, UR5 ;  /* 0x0000001f3f047899 */ /* 0x000fc40008011605 */
[----:B------:R-:W-:Y:S02]  /*02d0*/  ULDC.64 UR8, c[0x0][0x118] ;  /* 0x0000460000087ab9 */ /* 0x000fe40000000a00 */
[----:B------:R-:W-:Y:S01]  /*02e0*/  ULEA.HI.SX32 UR5, UR5, UR4, 0x1e ;  /* 0x0000000405057291 */ /* 0x000fe2000f8ff23f */
[----:B------:R-:W-:Y:S02]  /*02f0*/  MOV R5, UR6 ;  /* 0x0000000600057c02 */ /* 0x000fe40008000f00 */
[----:B------:R-:W-:Y:S02]  /*0300*/  UMOV UR4, URZ ;  /* 0x0000003f00047c82 */ /* 0x000fe40008000000 */
[----:B------:R-:W-:Y:S02]  /*0310*/  LEA R4, R5, R4, 0x3 ;  /* 0x0000000405047211 */ /* 0x000fe400078e18ff */
[----:B------:R-:W-:-:S05]  /*0320*/  MOV R5, UR5 ;  /* 0x0000000500057c02 */ /* 0x000fca0008000f00 */
[----:B------:R-:W-:-:S04]  /*0330*/  IMAD R4, R5, 0x1c0, R4 ;  /* 0x000001c005047824 */ /* 0x000fc800078e0204 */
[----:B------:R-:W-:-:S02]  /*0340*/  IMAD R4, R3, 0x38, R4 ;  /* 0x0000003803047824 */ /* 0x000fc400078e0204 */
.L_x_1:
[----:B------:R-:W-:Y:S01]  /*0350*/  SHF.R.U32.HI R3, RZ, 0x5, R0 ;  /* 0x00000005ff037819 */ /* 0x000fe20000011600 */
[----:B------:R-:W-:Y:S06]  /*0360*/  BAR.SYNC 0x0 ;  /* 0x0000000000007b1d */ /* 0x000fec0000000000 */
[----:B------:R-:W-:Y:S02]  /*0370*/  LOP3.LUT R12, R0, 0x1f, RZ, 0xc0, !PT ;  /* 0x0000001f000c7812 */ /* 0x000fe400078ec0ff */
[----:B------:R-:W-:Y:S02]  /*0380*/  MOV R14, UR10 ;  /* 0x0000000a000e7c02 */ /* 0x000fe40008000f00 */
[----:B------:R-:W-:-:S02]  /*0390*/  PRMT R3, R3, 0x2104, R12 ;  /* 0x0000210403037816 */ /* 0x000fc4000000000c */
[----:B------:R-:W-:Y:S02]  /*03a0*/  MOV R12, UR4 ;  /* 0x00000004000c7c02 */ /* 0x000fe40008000f00 */
[----:B------:R-:W-:Y:S02]  /*03b0*/  LEA R5, R14, R3, 0xe ;  /* 0x000000030e057211 */ /* 0x000fe400078e70ff */
[----:B------:R-:W-:Y:S02]  /*03c0*/  MOV R3, 0x4 ;  /* 0x0000000400037802 */ /* 0x000fe40000000f00 */
[----:B------:R-:W-:-:S05]  /*03d0*/  LEA R12, R12, R5, 0x5 ;  /* 0x000000050c0c7211 */ /* 0x000fca00078e28ff */
[----:B------:R-:W-:-:S05]  /*03e0*/  IMAD.WIDE R12, R12, R3, c[0x0][0x168] ;  /* 0x00005a000c0c7625 */ /* 0x000fca00078e0203 */
[----:B------:R0:W2:Y:S04]  /*03f0*/  LDG.E.CONSTANT R26, [R12.64] ;  /* 0x000000080c1a7981 */ /* 0x0000a8000c1e9900 */
[----:B------:R0:W3:Y:S04]  /*0400*/  LDG.E.CONSTANT R28, [R12.64+0x1000] ;  /* 0x001000080c1c7981 */ /* 0x0000e8000c1e9900 */
[----:B------:R0:W4:Y:S04]  /*0410*/  LDG.E.CONSTANT R30, [R12.64+0x2000] ;  /* 0x002000080c1e7981 */ /* 0x000128000c1e9900 */
[----:B------:R0:W5:Y:S01]  /*0420*/  LDG.E.CONSTANT R32, [R12.64+0x3000] ;  /* 0x003000080c207981 */ /* 0x000162000c1e9900 */
[----:B------:R-:W-:-:S03]  /*0430*/  MOV R15, UR4 ;  /* 0x00000004000f7c02 */ /* 0x000fc60008000f00 */
[----:B------:R0:W5:Y:S02]  /*0440*/  LDG.E.CONSTANT R5, [R12.64+0x4000] ;  /* 0x004000080c057981 */ /* 0x000164000c1e9900 */
[----:B------:R-:W-:Y:S02]  /*0450*/  IMAD R14, R15, 0x18800, R4 ;  /* 0x000188000f0e7824 */ /* 0x000fe400078e0204 */
[----:B------:R0:W5:Y:S02]  /*0460*/  LDG.E.CONSTANT R17, [R12.64+0x5000] ;  /* 0x005000080c117981 */ /* 0x000164000c1e9900 */
[----:B------:R-:W-:Y:S02]  /*0470*/  IMAD.WIDE R14, R14, R3, c[0x0][0x160] ;  /* 0x000058000e0e7625 */ /* 0x000fe400078e0203 */
[----:B------:R0:W5:Y:S04]  /*0480*/  LDG.E.CONSTANT R19, [R12.64+0x6000] ;  /* 0x006000080c137981 */ /* 0x000168000c1e9900 */
        /* <DEDUP_REMOVED lines=9> */
[----:B------:R-:W5:Y:S04]  /*0520*/  LDG.E.CONSTANT R16, [R14.64] ;  /* 0x000000080e107981 */ /* 0x000f68000c1e9900 */
[----:B------:R-:W5:Y:S04]  /*0530*/  LDG.E.CONSTANT R18, [R14.64+0x6200] ;  /* 0x006200080e127981 */ /* 0x000f68000c1e9900 */
[----:B0-----:R-:W5:Y:S04]  /*0540*/  LDG.E.CONSTANT R13, [R14.64+0x12600] ;  /* 0x012600080e0d7981 */ /* 0x001f68000c1e9900 */
[----:B------:R-:W5:Y:S04]  /*0550*/  LDG.E.CONSTANT R12, [R14.64+0x18800] ;  /* 0x018800080e0c7981 */ /* 0x000f68000c1e9900 */
        /* <DEDUP_REMOVED lines=8> */
[----:B--2---:R0:W-:Y:S04]  /*05e0*/  STS [R0.X4+0x2000], R26 ;  /* 0x0020001a00007388 */ /* 0x0041e80000004800 */
[----:B---3--:R1:W-:Y:S04]  /*05f0*/  STS [R0.X4+0x2200], R28 ;  /* 0x0022001c00007388 */ /* 0x0083e80000004800 */
[----:B----4-:R2:W-:Y:S04]  /*0600*/  STS [R0.X4+0x2400], R30 ;  /* 0x0024001e00007388 */ /* 0x0105e80000004800 */
[----:B-----5:R3:W-:Y:S04]  /*0610*/  STS [R0.X4+0x2600], R32 ;  /* 0x0026002000007388 */ /* 0x0207e80000004800 */
[----:B0-----:R-:W4:Y:S04]  /*0620*/  LDG.E.CONSTANT R26, [R14.64+0x2ae00] ;  /* 0x02ae00080e1a7981 */ /* 0x001f28000c1e9900 */
[----:B-1----:R-:W5:Y:S04]  /*0630*/  LDG.E.CONSTANT R28, [R14.64+0x31000] ;  /* 0x031000080e1c7981 */ /* 0x002f68000c1e9900 */
[----:B--2---:R-:W2:Y:S04]  /*0640*/  LDG.E.CONSTANT R30, [R14.64+0x37200] ;  /* 0x037200080e1e7981 */ /* 0x004ea8000c1e9900 */
[----:B---3--:R-:W3:Y:S04]  /*0650*/  LDG.E.CONSTANT R32, [R14.64+0x3d400] ;  /* 0x03d400080e207981 */ /* 0x008ee8000c1e9900 */
[----:B------:R0:W-:Y:S02]  /*0660*/  STS [R0.X4+0x2800], R5 ;  /* 0x0028000500007388 */ /* 0x0001e40000004800 */
[----:B0-----:R-:W-:-:S02]  /*0670*/  SHF.R.U32.HI R5, RZ, 0x3, R0 ;  /* 0x00000003ff057819 */ /* 0x001fc40000011600 */
[----:B------:R-:W-:Y:S04]  /*0680*/  STS [R0.X4+0x2a00], R17 ;  /* 0x002a001100007388 */ /* 0x000fe80000004800 */
[----:B------:R-:W-:Y:S04]  /*0690*/  STS [R0.X4+0x2c00], R19 ;  /* 0x002c001300007388 */ /* 0x000fe80000004800 */
[----:B------:R-:W-:Y:S04]  /*06a0*/  STS [R0.X4+0x2e00], R21 ;  /* 0x002e001500007388 */ /* 0x000fe80000004800 */
[----:B------:R-:W-:Y:S04]  /*06b0*/  STS [R0.X4+0x3000], R23 ;  /* 0x0030001700007388 */ /* 0x000fe80000004800 */
[----:B------:R-:W-:Y:S04]  /*06c0*/  STS [R0.X4+0x3200], R25 ;  /* 0x0032001900007388 */ /* 0x000fe80000004800 */
[----:B------:R-:W-:Y:S04]  /*06d0*/  STS [R0.X4+0x3400], R27 ;  /* 0x0034001b00007388 */ /* 0x000fe80000004800 */
[----:B------:R0:W-:Y:S04]  /*06e0*/  STS [R0.X4+0x600], R13 ;  /* 0x0006000d00007388 */ /* 0x0001e80000004800 */
[----:B------:R1:W-:Y:S01]  /*06f0*/  STS [R0.X4+0x800], R12 ;  /* 0x0008000c00007388 */ /* 0x0003e20000004800 */
[----:B0-----:R-:W-:-:S02]  /*0700*/  SHF.L.U32 R13, R5, 0x4, RZ ;  /* 0x00000004050d7819 */ /* 0x001fc400000006ff */
[----:B-1----:R-:W-:Y:S02]  /*0710*/  SHF.L.U32 R12, R0, 0x6, RZ ;  /* 0x00000006000c7819 */ /* 0x002fe400000006ff */
[----:B------:R-:W-:Y:S02]  /*0720*/  LOP3.LUT R54, R13, 0x10, R2, 0xe2, !PT ;  /* 0x000000100d367812 */ /* 0x000fe400078ee202 */
[----:B------:R-:W-:Y:S01]  /*0730*/  LOP3.LUT R5, R12, 0xfffffc00, RZ, 0xc0, !PT ;  /* 0xfffffc000c057812 */ /* 0x000fe200078ec0ff */
[----:B------:R-:W-:Y:S04]  /*0740*/  STS [R0.X4+0x3600], R57 ;  /* 0x0036003900007388 */ /* 0x000fe80000004800 */
[----:B------:R-:W-:Y:S04]  /*0750*/  STS [R0.X4+0x3800], R59 ;  /* 0x0038003b00007388 */ /* 0x000fe80000004800 */
[----:B------:R-:W-:Y:S04]  /*0760*/  STS [R0.X4+0x3a00], R61 ;  /* 0x003a003d00007388 */ /* 0x000fe80000004800 */
[----:B------:R-:W-:Y:S04]  /*0770*/  STS [R0.X4+0x3c00], R63 ;  /* 0x003c003f00007388 */ /* 0x000fe80000004800 */
[----:B------:R-:W-:Y:S04]  /*0780*/  STS [R0.X4+0x3e00], R65 ;  /* 0x003e004100007388 */ /* 0x000fe80000004800 */
[----:B------:R-:W-:Y:S04]  /*0790*/  STS [R0.X4], R16 ;  /* 0x0000001000007388 */ /* 0x000fe80000004800 */
[----:B------:R-:W-:Y:S04]  /*07a0*/  STS [R0.X4+0x200], R18 ;  /* 0x0002001200007388 */ /* 0x000fe80000004800 */
        /* <DEDUP_REMOVED lines=8> */
[----:B----4-:R-:W-:Y:S04]  /*0830*/  STS [R0.X4+0xe00], R26 ;  /* 0x000e001a00007388 */ /* 0x010fe80000004800 */
[----:B-----5:R-:W-:Y:S04]  /*0840*/  STS [R0.X4+0x1000], R28 ;  /* 0x0010001c00007388 */ /* 0x020fe80000004800 */
[----:B--2---:R-:W-:Y:S04]  /*0850*/  STS [R0.X4+0x1200], R30 ;  /* 0x0012001e00007388 */ /* 0x004fe80000004800 */
[----:B---3--:R-:W-:Y:S04]  /*0860*/  STS [R0.X4+0x1400], R32 ;  /* 0x0014002000007388 */ /* 0x008fe80000004800 */
[----:B------:R-:W-:Y:S06]  /*0870*/  BAR.SYNC 0x0 ;  /* 0x0000000000007b1d */ /* 0x000fec0000000000 */
[----:B------:R-:W-:Y:S04]  /*0880*/  LDS R63, [R54.X4] ;  /* 0x00000000363f7984 */ /* 0x000fe80000004800 */
[----:B------:R-:W0:Y:S04]  /*0890*/  LDS.128 R12, [R5+0x2000] ;  /* 0x00200000050c7984 */ /* 0x000e280000000c00 */
[----:B------:R-:W1:Y:S04]  /*08a0*/  LDS R61, [R54.X4+0x80] ;  /* 0x00008000363d7984 */ /* 0x000e680000004800 */
[----:B------:R-:W2:Y:S04]  /*08b0*/  LDS R59, [R54.X4+0x20] ;  /* 0x00002000363b7984 */ /* 0x000ea80000004800 */
[----:B------:R-:W3:Y:S04]  /*08c0*/  LDS R57, [R54.X4+0xa0] ;  /* 0x0000a00036397984 */ /* 0x000ee80000004800 */
[----:B------:R-:W4:Y:S04]  /*08d0*/  LDS.128 R16, [R5+0x2080] ;  /* 0x0020800005107984 */ /* 0x000f280000000c00 */
[----:B------:R-:W5:Y:S04]  /*08e0*/  LDS R40, [R54.X4+0x180] ;  /* 0x0001800036287984 */ /* 0x000f680000004800 */
[----:B------:R-:W5:Y:S04]  /*08f0*/  LDS.128 R20, [R5+0x2100] ;  /* 0x0021000005147984 */ /* 0x000f680000000c00 */
[----:B------:R-:W5:Y:S04]  /*0900*/  LDS R42, [R54.X4+0x100] ;  /* 0x00010000362a7984 */ /* 0x000f680000004800 */
[----:B------:R-:W5:Y:S04]  /*0910*/  LDS R38, [R54.X4+0x120] ;  /* 0x0001200036267984 */ /* 0x000f680000004800 */
[----:B------:R-:W5:Y:S04]  /*0920*/  LDS R36, [R54.X4+0x1a0] ;  /* 0x0001a00036247984 */ /* 0x000f680000004800 */
[----:B------:R-:W5:Y:S01]  /*0930*/  LDS.128 R24, [R5+0x2180] ;  /* 0x0021800005187984 */ /* 0x000f620000000c00 */
[----:B0-----:R-:W-:-:S02]  /*0940*/  FFMA R65, R12, R63, R35 ;  /* 0x0000003f0c417223 */ /* 0x001fc40000000023 */
[C---:B-1----:R-:W-:Y:S01]  /*0950*/  FFMA R34, R12.reuse, R61, R31 ;  /* 0x0000003d0c227223 */ /* 0x042fe2000000001f */
[----:B------:R-:W-:Y:S01]  /*0960*/  LDS R74, [R54.X4+0x1500] ;  /* 0x00150000364a7984 */ /* 0x000fe20000004800 */
[----:B--2---:R-:W-:-:S03]  /*0970*/  FFMA R32, R12, R59, R29 ;  /* 0x0000003b0c207223 */ /* 0x004fc6000000001d */
[----:B------:R-:W-:Y:S01]  /*0980*/  LDS R72, [R54.X4+0x1580] ;  /* 0x0015800036487984 */ /* 0x000fe20000004800 */
[----:B---3--:R-:W-:-:S03]  /*0990*/  FFMA R44, R12, R57, R37 ;  /* 0x000000390c2c7223 */ /* 0x008fc60000000025 */
[----:B------:R-:W0:Y:S01]  /*09a0*/  LDS.128 R28, [R5+0x2200] ;  /* 0x00220000051c7984 */ /* 0x000e220000000c00 */
[-C--:B----4-:R-:W-:Y:S02]  /*09b0*/  FFMA R12, R63, R16.reuse, R8 ;  /* 0x000000103f0c7223 */ /* 0x090fe40000000008 */
[-C--:B------:R-:W-:Y:S02]  /*09c0*/  FFMA R8, R61, R16.reuse, R7 ;  /* 0x000000103d087223 */ /* 0x080fe40000000007 */
[----:B------:R-:W-:Y:S02]  /*09d0*/  FFMA R35, R59, R16, R6 ;  /* 0x000000103b237223 */ /* 0x000fe40000000006 */
[----:B-----5:R-:W-:Y:S02]  /*09e0*/  FFMA R6, R40, R17, R8 ;  /* 0x0000001128067223 */ /* 0x020fe40000000008 */
[-C--:B------:R-:W-:Y:S02]  /*09f0*/  FFMA R58, R63, R20.reuse, R33 ;  /* 0x000000143f3a7223 */ /* 0x080fe40000000021 */
[----:B------:R-:W-:-:S02]  /*0a00*/  FFMA R11, R61, R20, R11 ;  /* 0x000000143d0b7223 */ /* 0x000fc4000000000b */
[-C--:B------:R-:W-:Y:S02]  /*0a10*/  FFMA R10, R59, R20.reuse, R10 ;  /* 0x000000143b0a7223 */ /* 0x080fe4000000000a */
[----:B------:R-:W-:Y:S02]  /*0a20*/  FFMA R8, R57, R20, R39 ;  /* 0x0000001439087223 */ /* 0x000fe40000000027 */
[-C--:B------:R-:W-:Y:S02]  /*0a30*/  FFMA R58, R42, R21.reuse, R58 ;  /* 0x000000152a3a7223 */ /* 0x080fe4000000003a */
[-C--:B------:R-:W-:Y:S02]  /*0a40*/  FFMA R20, R40, R21.reuse, R11 ;  /* 0x0000001528147223 */ /* 0x080fe4000000000b */
[-C--:B------:R-:W-:Y:S02]  /*0a50*/  FFMA R39, R38, R21.reuse, R10 ;  /* 0x0000001526277223 */ /* 0x080fe4000000000a */
[----:B------:R-:W-:-:S02]  /*0a60*/  FFMA R21, R36, R21, R8 ;  /* 0x0000001524157223 */ /* 0x000fc40000000008 */
[----:B------:R-:W-:Y:S02]  /*0a70*/  FFMA R67, R63, R24, R67 ;  /* 0x000000183f437223 */ /* 0x000fe40000000043 */
[----:B------:R-:W-:Y:S02]  /*0a80*/  FFMA R9, R57, R16, R9 ;  /* 0x0000001039097223 */ /* 0x000fe40000000009 */
[-C--:B------:R-:W-:Y:S02]  /*0a90*/  FFMA R71, R61, R24.reuse, R71 ;  /* 0x000000183d477223 */ /* 0x080fe40000000047 */
[-C--:B------:R-:W-:Y:S02]  /*0aa0*/  FFMA R69, R59, R24.reuse, R69 ;  /* 0x000000183b457223 */ /* 0x080fe40000000045 */
[----:B------:R-:W-:Y:S02]  /*0ab0*/  FFMA R8, R57, R24, R73 ;  /* 0x0000001839087223 */ /* 0x000fe40000000049 */
[----:B------:R-:W-:-:S02]  /*0ac0*/  FFMA R65, R42, R13, R65 ;  /* 0x0000000d2a417223 */ /* 0x000fc40000000041 */
[-C--:B------:R-:W-:Y:S02]  /*0ad0*/  FFMA R37, R40, R13.reuse, R34 ;  /* 0x0000000d28257223 */ /* 0x080fe40000000022 */
[-C--:B------:R-:W-:Y:S02]  /*0ae0*/  FFMA R7, R38, R13.reuse, R32 ;  /* 0x0000000d26077223 */ /* 0x080fe40000000020 */
[----:B------:R-:W-:Y:S02]  /*0af0*/  FFMA R16, R36, R13, R44 ;  /* 0x0000000d24107223 */ /* 0x000fe4000000002c */
[C---:B------:R-:W-:Y:S02]  /*0b00*/  FFMA R24, R42.reuse, R25, R67 ;  /* 0x000000192a187223 */ /* 0x040fe40000000043 */
[-C--:B------:R-:W-:Y:S02]  /*0b10*/  FFMA R12, R42, R17.reuse, R12 ;  /* 0x000000112a0c7223 */ /* 0x080fe4000000000c */
[----:B------:R-:W-:-:S02]  /*0b20*/  FFMA R13, R38, R17, R35 ;  /* 0x00000011260d7223 */ /* 0x000fc40000000023 */
[-C--:B------:R-:W-:Y:S01]  /*0b30*/  FFMA R73, R40, R25.reuse, R71 ;  /* 0x0000001928497223 */ /* 0x080fe20000000047 */
[----:B------:R-:W1:Y:S01]  /*0b40*/  LDS.128 R32, [R5+0x2300] ;  /* 0x0023000005207984 */ /* 0x000e620000000c00 */
[----:B------:R-:W-:Y:S02]  /*0b50*/  FFMA R67, R38, R25, R69 ;  /* 0x0000001926437223 */ /* 0x000fe40000000045 */
[C---:B------:R-:W-:Y:S02]  /*0b60*/  FFMA R17, R36.reuse, R17, R9 ;  /* 0x0000001124117223 */ /* 0x040fe40000000009 */
[----:B------:R-:W-:Y:S02]  /*0b70*/  FFMA R25, R36, R25, R8 ;  /* 0x0000001924197223 */ /* 0x000fe40000000008 */
[----:B------:R-:W2:Y:S01]  /*0b80*/  LDS.128 R8, [R5+0x2280] ;  /* 0x0022800005087984 */ /* 0x000ea20000000c00 */
[-C--:B0-----:R-:W-:Y:S02]  /*0b90*/  FFMA R75, R63, R28.reuse, R75 ;  /* 0x0000001c3f4b7223 */ /* 0x081fe4000000004b */
[----:B------:R-:W-:-:S02]  /*0ba0*/  FFMA R46, R61, R28, R46 ;  /* 0x0000001c3d2e7223 */ /* 0x000fc4000000002e */
[-C--:B------:R-:W-:Y:S02]  /*0bb0*/  FFMA R69, R59, R28.reuse, R77 ;  /* 0x0000001c3b457223 */ /* 0x080fe4000000004d */
[----:B------:R-:W-:Y:S01]  /*0bc0*/  FFMA R28, R57, R28, R48 ;  /* 0x0000001c391c7223 */ /* 0x000fe20000000030 */
[----:B------:R-:W-:Y:S01]  /*0bd0*/  LDS R77, [R54.X4+0x220] ;  /* 0x00022000364d7984 */ /* 0x000fe20000004800 */
[-C--:B------:R-:W-:Y:S02]  /*0be0*/  FFMA R48, R42, R29.reuse, R75 ;  /* 0x0000001d2a307223 */ /* 0x080fe4000000004b */
[-C--:B------:R-:W-:Y:S02]  /*0bf0*/  FFMA R75, R40, R29.reuse, R46 ;  /* 0x0000001d284b7223 */ /* 0x080fe4000000002e */
[-C--:B------:R-:W-:Y:S02]  /*0c00*/  FFMA R69, R38, R29.reuse, R69 ;  /* 0x0000001d26457223 */ /* 0x080fe40000000045 */
[----:B------:R-:W-:-:S02]  /*0c10*/  FFMA R29, R36, R29, R28 ;  /* 0x0000001d241d7223 */ /* 0x000fc4000000001c */
[----:B-1----:R-:W-:Y:S02]  /*0c20*/  FFMA R28, R59, R32, R47 ;  /* 0x000000203b1c7223 */ /* 0x002fe4000000002f */
[-C--:B--2---:R-:W-:Y:S02]  /*0c30*/  FFMA R41, R63, R8.reuse, R41 ;  /* 0x000000083f297223 */ /* 0x084fe40000000029 */
[-C--:B------:R-:W-:Y:S02]  /*0c40*/  FFMA R50, R61, R8.reuse, R50 ;  /* 0x000000083d327223 */ /* 0x080fe40000000032 */
[-C--:B------:R-:W-:Y:S02]  /*0c50*/  FFMA R71, R59, R8.reuse, R43 ;  /* 0x000000083b477223 */ /* 0x080fe4000000002b */
[----:B------:R-:W-:Y:S02]  /*0c60*/  FFMA R8, R57, R8, R52 ;  /* 0x0000000839087223 */ /* 0x000fe40000000034 */
[----:B------:R-:W-:-:S02]  /*0c70*/  FFMA R52, R63, R32, R45 ;  /* 0x000000203f347223 */ /* 0x000fc4000000002d */
[----:B------:R-:W0:Y:S01]  /*0c80*/  LDS.128 R44, [R5+0x2380] ;  /* 0x00238000052c7984 */ /* 0x000e220000000c00 */
[-C--:B------:R-:W-:Y:S02]  /*0c90*/  FFMA R43, R42, R9.reuse, R41 ;  /* 0x000000092a2b7223 */ /* 0x080fe40000000029 */
[-C--:B------:R-:W-:Y:S02]  /*0ca0*/  FFMA R41, R40, R9.reuse, R50 ;  /* 0x0000000928297223 */ /* 0x080fe40000000032 */
[-C--:B------:R-:W-:Y:S01]  /*0cb0*/  FFMA R71, R38, R9.reuse, R71 ;  /* 0x0000000926477223 */ /* 0x080fe20000000047 */
[----:B------:R-:W-:Y:S01]  /*0cc0*/  LDS R50, [R54.X4+0x300] ;  /* 0x0003000036327984 */ /* 0x000fe20000004800 */
[----:B------:R-:W-:Y:S02]  /*0cd0*/  FFMA R9, R36, R9, R8 ;  /* 0x0000000924097223 */ /* 0x000fe40000000008 */
[-C--:B------:R-:W-:Y:S02]  /*0ce0*/  FFMA R8, R61, R32.reuse, R49 ;  /* 0x000000203d087223 */ /* 0x080fe40000000031 */
[----:B------:R-:W1:Y:S01]  /*0cf0*/  LDS R49, [R54.X4+0x200] ;  /* 0x0002000036317984 */ /* 0x000e620000004800 */
[----:B------:R-:W-:-:S02]  /*0d00*/  FFMA R56, R57, R32, R56 ;  /* 0x0000002039387223 */ /* 0x000fc40000000038 */
[-C--:B------:R-:W-:Y:S02]  /*0d10*/  FFMA R52, R42, R33.reuse, R52 ;  /* 0x000000212a347223 */ /* 0x080fe40000000034 */
[-C--:B------:R-:W-:Y:S02]  /*0d20*/  FFMA R32, R40, R33.reuse, R8 ;  /* 0x0000002128207223 */ /* 0x080fe40000000008 */
[----:B------:R-:W-:Y:S02]  /*0d30*/  FFMA R28, R38, R33, R28 ;  /* 0x00000021261c7223 */ /* 0x000fe4000000001c */
[-C--:B0-----:R-:W-:Y:S02]  /*0d40*/  FFMA R63, R63, R44.reuse, R51 ;  /* 0x0000002c3f3f7223 */ /* 0x081fe40000000033 */
[----:B------:R-:W0:Y:S01]  /*0d50*/  LDS R51, [R54.X4+0x280] ;  /* 0x0002800036337984 */ /* 0x000e220000004800 */
[-C--:B------:R-:W-:Y:S02]  /*0d60*/  FFMA R53, R61, R44.reuse, R53 ;  /* 0x0000002c3d357223 */ /* 0x080fe40000000035 */
[----:B------:R-:W-:-:S02]  /*0d70*/  FFMA R55, R59, R44, R55 ;  /* 0x0000002c3b377223 */ /* 0x000fc40000000037 */
[----:B------:R-:W-:Y:S02]  /*0d80*/  FFMA R57, R57, R44, R64 ;  /* 0x0000002c39397223 */ /* 0x000fe40000000040 */
[----:B------:R-:W-:Y:S02]  /*0d90*/  FFMA R44, R36, R33, R56 ;  /* 0x00000021242c7223 */ /* 0x000fe40000000038 */
[----:B------:R-:W2:Y:S01]  /*0da0*/  LDS R33, [R54.X4+0x2a0] ;  /* 0x0002a00036217984 */ /* 0x000ea20000004800 */
[-C--:B------:R-:W-:Y:S02]  /*0db0*/  FFMA R42, R42, R45.reuse, R63 ;  /* 0x0000002d2a2a7223 */ /* 0x080fe4000000003f */
[-C--:B------:R-:W-:Y:S02]  /*0dc0*/  FFMA R40, R40, R45.reuse, R53 ;  /* 0x0000002d28287223 */ /* 0x080fe40000000035 */
[-C--:B------:R-:W-:Y:S02]  /*0dd0*/  FFMA R8, R38, R45.reuse, R55 ;  /* 0x0000002d26087223 */ /* 0x080fe40000000037 */
[----:B------:R-:W-:-:S02]  /*0de0*/  FFMA R53, R36, R45, R57 ;  /* 0x0000002d24357223 */ /* 0x000fc40000000039 */
[C---:B-1----:R-:W-:Y:S02]  /*0df0*/  FFMA R38, R49.reuse, R34, R52 ;  /* 0x0000002231267223 */ /* 0x042fe40000000034 */
[C---:B------:R-:W-:Y:S02]  /*0e00*/  FFMA R65, R49.reuse, R14, R65 ;  /* 0x0000000e31417223 */ /* 0x040fe40000000041 */
[C---:B------:R-:W-:Y:S02]  /*0e10*/  FFMA R64, R49.reuse, R18, R12 ;  /* 0x0000001231407223 */ /* 0x040fe4000000000c */
[C---:B------:R-:W-:Y:S02]  /*0e20*/  FFMA R61, R49.reuse, R22, R58 ;  /* 0x00000016313d7223 */ /* 0x040fe4000000003a */
[C---:B------:R-:W-:Y:S02]  /*0e30*/  FFMA R63, R49.reuse, R26, R24 ;  /* 0x0000001a313f7223 */ /* 0x040fe40000000018 */
[----:B------:R-:W-:-:S02]  /*0e40*/  FFMA R57, R49, R30, R48 ;  /* 0x0000001e31397223 */ /* 0x000fc40000000030 */
[C---:B------:R-:W-:Y:S01]  /*0e50*/  FFMA R56, R49.reuse, R10, R43 ;  /* 0x0000000a31387223 */ /* 0x040fe2000000002b */
[----:B------:R-:W1:Y:S01]  /*0e60*/  LDS R48, [R54.X4+0x380] ;  /* 0x0003800036307984 */ /* 0x000e620000004800 */
[----:B------:R-:W-:Y:S02]  /*0e70*/  FFMA R36, R49, R46, R42 ;  /* 0x0000002e31247223 */ /* 0x000fe4000000002a */
[C---:B0-----:R-:W-:Y:S02]  /*0e80*/  FFMA R52, R51.reuse, R10, R41 ;  /* 0x0000000a33347223 */ /* 0x041fe40000000029 */
[C---:B------:R-:W-:Y:S02]  /*0e90*/  FFMA R49, R51.reuse, R18, R6 ;  /* 0x0000001233317223 */ /* 0x040fe40000000006 */
[C---:B------:R-:W-:Y:S01]  /*0ea0*/  FFMA R41, R51.reuse, R34, R32 ;  /* 0x0000002233297223 */ /* 0x040fe20000000020 */
[----:B------:R-:W0:Y:S04]  /*0eb0*/  LDS R6, [R54.X4+0x320] ;  /* 0x0003200036067984 */ /* 0x000e280000004800 */
[----:B------:R-:W3:Y:S01]  /*0ec0*/  LDS R32, [R54.X4+0x3a0] ;  /* 0x0003a00036207984 */ /* 0x000ee20000004800 */
[----:B------:R-:W-:-:S02]  /*0ed0*/  FFMA R45, R51, R14, R37 ;  /* 0x0000000e332d7223 */ /* 0x000fc40000000025 */
[C---:B------:R-:W-:Y:S02]  /*0ee0*/  FFMA R60, R51.reuse, R22, R20 ;  /* 0x00000016333c7223 */ /* 0x040fe40000000014 */
[C---:B------:R-:W-:Y:S02]  /*0ef0*/  FFMA R43, R51.reuse, R26, R73 ;  /* 0x0000001a332b7223 */ /* 0x040fe40000000049 */
[C---:B------:R-:W-:Y:S02]  /*0f00*/  FFMA R42, R51.reuse, R30, R75 ;  /* 0x0000001e332a7223 */ /* 0x040fe4000000004b */
[----:B------:R-:W-:Y:S02]  /*0f10*/  FFMA R40, R51, R46, R40 ;  /* 0x0000002e33287223 */ /* 0x000fe40000000028 */
[C---:B------:R-:W-:Y:S02]  /*0f20*/  FFMA R51, R77.reuse, R18, R13 ;  /* 0x000000124d337223 */ /* 0x040fe4000000000d */
[----:B------:R-:W-:Y:S01]  /*0f30*/  FFMA R8, R77, R46, R8 ;  /* 0x0000002e4d087223 */ /* 0x000fe20000000008 */
[----:B------:R-:W-:Y:S01]  /*0f40*/  LDS R13, [R54.X4+0x420] ;  /* 0x00042000360d7984 */ /* 0x000fe20000004800 */
[----:B--2---:R-:W-:-:S02]  /*0f50*/  FFMA R12, R33, R18, R17 ;  /* 0x00000012210c7223 */ /* 0x004fc40000000011 */
[C---:B------:R-:W-:Y:S02]  /*0f60*/  FFMA R55, R77.reuse, R22, R39 ;  /* 0x000000164d377223 */ /* 0x040fe40000000027 */
[C---:B------:R-:W-:Y:S02]  /*0f70*/  FFMA R20, R77.reuse, R26, R67 ;  /* 0x0000001a4d147223 */ /* 0x040fe40000000043 */
[----:B------:R-:W-:Y:S02]  /*0f80*/  FFMA R24, R77, R30, R69 ;  /* 0x0000001e4d187223 */ /* 0x000fe40000000045 */
[C---:B------:R-:W-:Y:S01]  /*0f90*/  FFMA R16, R33.reuse, R14, R16 ;  /* 0x0000000e21107223 */ /* 0x040fe20000000010 */
[----:B------:R-:W-:Y:S01]  /*0fa0*/  LDS R69, [R54.X4+0x400] ;  /* 0x0004000036457984 */ /* 0x000fe20000004800 */
[C---:B------:R-:W-:Y:S02]  /*0fb0*/  FFMA R62, R33.reuse, R22, R21 ;  /* 0x00000016213e7223 */ /* 0x040fe40000000015 */
[----:B------:R-:W-:-:S02]  /*0fc0*/  FFMA R18, R33, R26, R25 ;  /* 0x0000001a21127223 */ /* 0x000fc40000000019 */
[C---:B------:R-:W-:Y:S02]  /*0fd0*/  FFMA R17, R33.reuse, R30, R29 ;  /* 0x0000001e21117223 */ /* 0x040fe4000000001d */
[C---:B------:R-:W-:Y:S02]  /*0fe0*/  FFMA R58, R33.reuse, R10, R9 ;  /* 0x0000000a213a7223 */ /* 0x040fe40000000009 */
[C---:B------:R-:W-:Y:S01]  /*0ff0*/  FFMA R44, R33.reuse, R34, R44 ;  /* 0x00000022212c7223 */ /* 0x040fe2000000002c */
[----:B------:R-:W-:Y:S01]  /*1000*/  LDS R9, [R54.X4+0x4a0] ;  /* 0x0004a00036097984 */ /* 0x000fe20000004800 */
[----:B------:R-:W-:Y:S02]  /*1010*/  FFMA R46, R33, R46, R53 ;  /* 0x0000002e212e7223 */ /* 0x000fe40000000035 */
[C---:B------:R-:W-:Y:S02]  /*1020*/  FFMA R33, R50.reuse, R15, R65 ;  /* 0x0000000f32217223 */ /* 0x040fe40000000041 */
[----:B------:R-:W-:-:S02]  /*1030*/  FFMA R53, R50, R19, R64 ;  /* 0x0000001332357223 */ /* 0x000fc40000000040 */
[C---:B------:R-:W-:Y:S02]  /*1040*/  FFMA R61, R50.reuse, R23, R61 ;  /* 0x00000017323d7223 */ /* 0x040fe4000000003d */
[C---:B------:R-:W-:Y:S02]  /*1050*/  FFMA R22, R50.reuse, R27, R63 ;  /* 0x0000001b32167223 */ /* 0x040fe4000000003f */
[C---:B------:R-:W-:Y:S02]  /*1060*/  FFMA R26, R50.reuse, R31, R57 ;  /* 0x0000001f321a7223 */ /* 0x040fe40000000039 */
[C---:B------:R-:W-:Y:S01]  /*1070*/  FFMA R56, R50.reuse, R11, R56 ;  /* 0x0000000b32387223 */ /* 0x040fe20000000038 */
[----:B------:R-:W-:Y:S01]  /*1080*/  LDS R57, [R54.X4+0x480] ;  /* 0x0004800036397984 */ /* 0x000fe20000004800 */
[C---:B------:R-:W-:Y:S02]  /*1090*/  FFMA R30, R50.reuse, R35, R38 ;  /* 0x00000023321e7223 */ /* 0x040fe40000000026 */
[----:B------:R-:W-:-:S02]  /*10a0*/  FFMA R50, R50, R47, R36 ;  /* 0x0000002f32327223 */ /* 0x000fc40000000024 */
[----:B------:R-:W2:Y:S01]  /*10b0*/  LDS.128 R36, [R5+0x2010] ;  /* 0x0020100005247984 */ /* 0x000ea20000000c00 */
[C---:B------:R-:W-:Y:S02]  /*10c0*/  FFMA R28, R77.reuse, R34, R28 ;  /* 0x000000224d1c7223 */ /* 0x040fe4000000001c */
[----:B------:R-:W-:Y:S02]  /*10d0*/  FFMA R59, R77, R14, R7 ;  /* 0x0000000e4d3b7223 */ /* 0x000fe40000000007 */
[C---:B-1----:R-:W-:Y:S02]  /*10e0*/  FFMA R34, R48.reuse, R15, R45 ;  /* 0x0000000f30227223 */ /* 0x042fe4000000002d */
[C---:B------:R-:W-:Y:S02]  /*10f0*/  FFMA R49, R48.reuse, R19, R49 ;  /* 0x0000001330317223 */ /* 0x040fe40000000031 */
[C---:B------:R-:W-:Y:S02]  /*1100*/  FFMA R60, R48.reuse, R23, R60 ;  /* 0x00000017303c7223 */ /* 0x040fe4000000003c */
[----:B------:R-:W-:-:S02]  /*1110*/  FFMA R21, R48, R27, R43 ;  /* 0x0000001b30157223 */ /* 0x000fc4000000002b */
[C---:B------:R-:W-:Y:S02]  /*1120*/  FFMA R25, R48.reuse, R31, R42 ;  /* 0x0000001f30197223 */ /* 0x040fe4000000002a */
[C---:B------:R-:W-:Y:S02]  /*1130*/  FFMA R52, R48.reuse, R11, R52 ;  /* 0x0000000b30347223 */ /* 0x040fe40000000034 */
[----:B------:R-:W-:Y:S02]  /*1140*/  FFMA R29, R48, R35, R41 ;  /* 0x00000023301d7223 */ /* 0x000fe40000000029 */
[-C--:B0-----:R-:W-:Y:S02]  /*1150*/  FFMA R55, R6, R23.reuse, R55 ;  /* 0x0000001706377223 */ /* 0x081fe40000000037 */
[----:B---3--:R-:W-:Y:S02]  /*1160*/  FFMA R62, R32, R23, R62 ;  /* 0x00000017203e7223 */ /* 0x008fe4000000003e */
[----:B------:R-:W-:-:S02]  /*1170*/  FFMA R7, R77, R10, R71 ;  /* 0x0000000a4d077223 */ /* 0x000fc40000000047 */
[----:B------:R-:W-:Y:S01]  /*1180*/  FFMA R48, R48, R47, R40 ;  /* 0x0000002f30307223 */ /* 0x000fe20000000028 */
[----:B------:R-:W-:Y:S01]  /*1190*/  LDS R10, [R54.X4+0x500] ;  /* 0x00050000360a7984 */ /* 0x000fe20000004800 */
[-C--:B------:R-:W-:Y:S02]  /*11a0*/  FFMA R20, R6, R27.reuse, R20 ;  /* 0x0000001b06147223 */ /* 0x080fe40000000014 */
[----:B------:R-:W-:Y:S01]  /*11b0*/  FFMA R23, R32, R27, R18 ;  /* 0x0000001b20177223 */ /* 0x000fe20000000012 */
[----:B------:R-:W0:Y:S01]  /*11c0*/  LDS.128 R40, [R5+0x2090] ;  /* 0x0020900005287984 */ /* 0x000e220000000c00 */
[----:B------:R-:W-:Y:S02]  /*11d0*/  FFMA R51, R6, R19, R51 ;  /* 0x0000001306337223 */ /* 0x000fe40000000033 */
[C---:B------:R-:W-:Y:S02]  /*11e0*/  FFMA R64, R32.reuse, R15, R16 ;  /* 0x0000000f20407223 */ /* 0x040fe40000000010 */
[----:B------:R-:W-:-:S02]  /*11f0*/  FFMA R63, R32, R19, R12 ;  /* 0x00000013203f7223 */ /* 0x000fc4000000000c */
[----:B------:R-:W-:Y:S01]  /*1200*/  FFMA R27, R32, R31, R17 ;  /* 0x0000001f201b7223 */ /* 0x000fe20000000011 */
[----:B------:R-:W1:Y:S01]  /*1210*/  LDS R12, [R54.X4+0x520] ;  /* 0x00052000360c7984 */ /* 0x000e620000004800 */
[----:B------:R-:W-:-:S03]  /*1220*/  FFMA R14, R6, R47, R8 ;  /* 0x0000002f060e7223 */ /* 0x000fc60000000008 */
[----:B------:R-:W3:Y:S01]  /*1230*/  LDS.128 R16, [R5+0x2110] ;  /* 0x0021100005107984 */ /* 0x000ee20000000c00 */
[C---:B------:R-:W-:Y:S02]  /*1240*/  FFMA R59, R6.reuse, R15, R59 ;  /* 0x0000000f063b7223 */ /* 0x040fe4000000003b */
[C---:B------:R-:W-:Y:S01]  /*1250*/  FFMA R24, R6.reuse, R31, R24 ;  /* 0x0000001f06187223 */ /* 0x040fe20000000018 */
[----:B------:R-:W4:Y:S01]  /*1260*/  LDS R8, [R54.X4+0x580] ;  /* 0x0005800036087984 */ /* 0x000f220000004800 */
[C---:B------:R-:W-:Y:S02]  /*1270*/  FFMA R7, R6.reuse, R11, R7 ;  /* 0x0000000b06077223 */ /* 0x040fe40000000007 */
[-C--:B------:R-:W-:Y:S02]  /*1280*/  FFMA R28, R6, R35.reuse, R28 ;  /* 0x00000023061c7223 */ /* 0x080fe4000000001c */
[----:B------:R-:W5:Y:S01]  /*1290*/  LDS R6, [R54.X4+0x5a0] ;  /* 0x0005a00036067984 */ /* 0x000f620000004800 */
[----:B------:R-:W-:-:S02]  /*12a0*/  FFMA R31, R32, R35, R44 ;  /* 0x00000023201f7223 */ /* 0x000fc4000000002c */
[C---:B------:R-:W-:Y:S02]  /*12b0*/  FFMA R15, R32.reuse, R47, R46 ;  /* 0x0000002f200f7223 */ /* 0x040fe4000000002e */
[----:B------:R-:W5:Y:S01]  /*12c0*/  LDS.128 R44, [R5+0x2190] ;  /* 0x00219000052c7984 */ /* 0x000f620000000c00 */
[----:B------:R-:W-:Y:S02]  /*12d0*/  FFMA R58, R32, R11, R58 ;  /* 0x0000000b203a7223 */ /* 0x000fe4000000003a */
[C---:B--2---:R-:W-:Y:S02]  /*12e0*/  FFMA R77, R36.reuse, R69, R33 ;  /* 0x00000045244d7223 */ /* 0x044fe40000000021 */
[C---:B------:R-:W-:Y:S02]  /*12f0*/  FFMA R11, R36.reuse, R57, R34 ;  /* 0x00000039240b7223 */ /* 0x040fe40000000022 */
[----:B------:R-:W2:Y:S01]  /*1300*/  LDS.128 R32, [R5+0x2210] ;  /* 0x0022100005207984 */ /* 0x000ea20000000c00 */
[----:B------:R-:W-:-:S02]  /*1310*/  FFMA R59, R36, R13, R59 ;  /* 0x0000000d243b7223 */ /* 0x000fc4000000003b */
[----:B------:R-:W-:Y:S02]  /*1320*/  FFMA R65, R36, R9, R64 ;  /* 0x0000000924417223 */ /* 0x000fe40000000040 */
[-C--:B0-----:R-:W-:Y:S02]  /*1330*/  FFMA R64, R69, R40.reuse, R53 ;  /* 0x0000002845407223 */ /* 0x081fe40000000035 */
[----:B------:R-:W-:Y:S02]  /*1340*/  FFMA R36, R57, R40, R49 ;  /* 0x0000002839247223 */ /* 0x000fe40000000031 */
[-C--:B------:R-:W-:Y:S02]  /*1350*/  FFMA R77, R10, R37.reuse, R77 ;  /* 0x000000250a4d7223 */ /* 0x080fe4000000004d */
[----:B-1----:R-:W-:Y:S02]  /*1360*/  FFMA R53, R12, R37, R59 ;  /* 0x000000250c357223 */ /* 0x002fe4000000003b */
[----:B---3--:R-:W-:-:S02]  /*1370*/  FFMA R61, R69, R16, R61 ;  /* 0x00000010453d7223 */ /* 0x008fc4000000003d */
[-C--:B------:R-:W-:Y:S02]  /*1380*/  FFMA R60, R57, R16.reuse, R60 ;  /* 0x00000010393c7223 */ /* 0x080fe4000000003c */
[-C--:B------:R-:W-:Y:S02]  /*1390*/  FFMA R55, R13, R16.reuse, R55 ;  /* 0x000000100d377223 */ /* 0x080fe40000000037 */
[----:B------:R-:W-:Y:S02]  /*13a0*/  FFMA R62, R9, R16, R62 ;  /* 0x00000010093e7223 */ /* 0x000fe4000000003e */
[-C--:B----4-:R-:W-:Y:S02]  /*13b0*/  FFMA R49, R8, R37.reuse, R11 ;  /* 0x0000002508317223 */ /* 0x090fe4000000000b */
[----:B-----5:R-:W-:Y:S02]  /*13c0*/  FFMA R37, R6, R37, R65 ;  /* 0x0000002506257223 */ /* 0x020fe40000000041 */
[----:B------:R-:W-:-:S02]  /*13d0*/  FFMA R11, R10, R41, R64 ;  /* 0x000000290a0b7223 */ /* 0x000fc40000000040 */
[-C--:B------:R-:W-:Y:S02]  /*13e0*/  FFMA R64, R10, R17.reuse, R61 ;  /* 0x000000110a407223 */ /* 0x080fe4000000003d */
[-C--:B------:R-:W-:Y:S02]  /*13f0*/  FFMA R71, R8, R17.reuse, R60 ;  /* 0x0000001108477223 */ /* 0x080fe4000000003c */
[-C--:B------:R-:W-:Y:S02]  /*1400*/  FFMA R55, R12, R17.reuse, R55 ;  /* 0x000000110c377223 */ /* 0x080fe40000000037 */
[----:B------:R-:W-:Y:S02]  /*1410*/  FFMA R65, R6, R17, R62 ;  /* 0x0000001106417223 */ /* 0x000fe4000000003e */
[----:B------:R-:W-:Y:S02]  /*1420*/  FFMA R51, R13, R40, R51 ;  /* 0x000000280d337223 */ /* 0x000fe40000000033 */
[----:B------:R-:W-:-:S02]  /*1430*/  FFMA R16, R69, R44, R22 ;  /* 0x0000002c45107223 */ /* 0x000fc40000000016 */
[-C--:B------:R-:W-:Y:S02]  /*1440*/  FFMA R17, R57, R44.reuse, R21 ;  /* 0x0000002c39117223 */ /* 0x080fe40000000015 */
[-C--:B------:R-:W-:Y:S02]  /*1450*/  FFMA R20, R13, R44.reuse, R20 ;  /* 0x0000002c0d147223 */ /* 0x080fe40000000014 */
[C---:B------:R-:W-:Y:S02]  /*1460*/  FFMA R23, R9.reuse, R44, R23 ;  /* 0x0000002c09177223 */ /* 0x040fe40000000017 */
[----:B------:R-:W-:Y:S02]  /*1470*/  FFMA R63, R9, R40, R63 ;  /* 0x00000028093f7223 */ /* 0x000fe4000000003f */
[-C--:B------:R-:W-:Y:S02]  /*1480*/  FFMA R59, R8, R41.reuse, R36 ;  /* 0x00000029083b7223 */ /* 0x080fe40000000024 */
[----:B------:R-:W-:-:S02]  /*1490*/  FFMA R51, R12, R41, R51 ;  /* 0x000000290c337223 */ /* 0x000fc40000000033 */
[-C--:B------:R-:W-:Y:S02]  /*14a0*/  FFMA R16, R10, R45.reuse, R16 ;  /* 0x0000002d0a107223 */ /* 0x080fe40000000010 */
[-C--:B------:R-:W-:Y:S02]  /*14b0*/  FFMA R17, R8, R45.reuse, R17 ;  /* 0x0000002d08117223 */ /* 0x080fe40000000011 */
[----:B------:R-:W-:Y:S02]  /*14c0*/  FFMA R61, R12, R45, R20 ;  /* 0x0000002d0c3d7223 */ /* 0x000fe40000000014 */
[C---:B------:R-:W-:Y:S02]  /*14d0*/  FFMA R41, R6.reuse, R41, R63 ;  /* 0x0000002906297223 */ /* 0x040fe4000000003f */
[----:B------:R-:W-:Y:S02]  /*14e0*/  FFMA R45, R6, R45, R23 ;  /* 0x0000002d062d7223 */ /* 0x000fe40000000017 */
[----:B------:R-:W0:Y:S01]  /*14f0*/  LDS.128 R20, [R5+0x2290] ;  /* 0x0022900005147984 */ /* 0x000e220000000c00 */
[----:B--2---:R-:W-:-:S02]  /*1500*/  FFMA R36, R69, R32, R26 ;  /* 0x0000002045247223 */ /* 0x004fc4000000001a */
[-C--:B------:R-:W-:Y:S02]  /*1510*/  FFMA R73, R57, R32.reuse, R25 ;  /* 0x0000002039497223 */ /* 0x080fe40000000019 */
[-C--:B------:R-:W-:Y:S02]  /*1520*/  FFMA R63, R13, R32.reuse, R24 ;  /* 0x000000200d3f7223 */ /* 0x080fe40000000018 */
[----:B------:R-:W-:Y:S02]  /*1530*/  FFMA R40, R9, R32, R27 ;  /* 0x0000002009287223 */ /* 0x000fe4000000001b */
[----:B------:R-:W1:Y:S01]  /*1540*/  LDS.128 R24, [R5+0x2310] ;  /* 0x0023100005187984 */ /* 0x000e620000000c00 */
[-C--:B------:R-:W-:Y:S02]  /*1550*/  FFMA R32, R10, R33.reuse, R36 ;  /* 0x000000210a207223 */ /* 0x080fe40000000024 */
[-C--:B------:R-:W-:Y:S02]  /*1560*/  FFMA R73, R8, R33.reuse, R73 ;  /* 0x0000002108497223 */ /* 0x080fe40000000049 */
[----:B------:R-:W-:-:S02]  /*1570*/  FFMA R63, R12, R33, R63 ;  /* 0x000000210c3f7223 */ /* 0x000fc4000000003f */
[----:B------:R-:W-:Y:S02]  /*1580*/  FFMA R33, R6, R33, R40 ;  /* 0x0000002106217223 */ /* 0x000fe40000000028 */
[-C--:B0-----:R-:W-:Y:S02]  /*1590*/  FFMA R36, R69, R20.reuse, R56 ;  /* 0x0000001445247223 */ /* 0x081fe40000000038 */
[-C--:B------:R-:W-:Y:S02]  /*15a0*/  FFMA R52, R57, R20.reuse, R52 ;  /* 0x0000001439347223 */ /* 0x080fe40000000034 */
[-C--:B------:R-:W-:Y:S02]  /*15b0*/  FFMA R7, R13, R20.reuse, R7 ;  /* 0x000000140d077223 */ /* 0x080fe40000000007 */
[----:B------:R-:W-:Y:S02]  /*15c0*/  FFMA R58, R9, R20, R58 ;  /* 0x00000014093a7223 */ /* 0x000fe4000000003a */
[----:B-1----:R-:W-:-:S02]  /*15d0*/  FFMA R40, R69, R24, R30 ;  /* 0x0000001845287223 */ /* 0x002fc4000000001e */
[-C--:B------:R-:W-:Y:S02]  /*15e0*/  FFMA R44, R57, R24.reuse, R29 ;  /* 0x00000018392c7223 */ /* 0x080fe4000000001d */
[-C--:B------:R-:W-:Y:S02]  /*15f0*/  FFMA R20, R13, R24.reuse, R28 ;  /* 0x000000180d147223 */ /* 0x080fe4000000001c */
[----:B------:R-:W-:Y:S02]  /*1600*/  FFMA R60, R9, R24, R31 ;  /* 0x00000018093c7223 */ /* 0x000fe4000000001f */
[----:B------:R-:W0:Y:S01]  /*1610*/  LDS.128 R28, [R5+0x2390] ;  /* 0x00239000051c7984 */ /* 0x000e220000000c00 */
[-C--:B------:R-:W-:Y:S02]  /*1620*/  FFMA R67, R12, R21.reuse, R7 ;  /* 0x000000150c437223 */ /* 0x080fe40000000007 */
[-C--:B------:R-:W-:Y:S01]  /*1630*/  FFMA R36, R10, R21.reuse, R36 ;  /* 0x000000150a247223 */ /* 0x080fe20000000024 */
[----:B------:R-:W-:Y:S01]  /*1640*/  LDS R24, [R54.X4+0x680] ;  /* 0x0006800036187984 */ /* 0x000fe20000004800 */
[----:B------:R-:W-:-:S02]  /*1650*/  FFMA R75, R8, R21, R52 ;  /* 0x00000015084b7223 */ /* 0x000fc40000000034 */
[----:B------:R-:W-:Y:S02]  /*1660*/  FFMA R7, R6, R21, R58 ;  /* 0x0000001506077223 */ /* 0x000fe4000000003a */
[----:B------:R-:W1:Y:S01]  /*1670*/  LDS R21, [R54.X4+0x600] ;  /* 0x0006000036157984 */ /* 0x000e620000004800 */
[-C--:B------:R-:W-:Y:S02]  /*1680*/  FFMA R44, R8, R25.reuse, R44 ;  /* 0x00000019082c7223 */ /* 0x080fe4000000002c */
[----:B------:R-:W-:Y:S01]  /*1690*/  FFMA R60, R6, R25, R60 ;  /* 0x00000019063c7223 */ /* 0x000fe2000000003c */
[----:B------:R-:W-:Y:S01]  /*16a0*/  LDS R58, [R54.X4+0x7a0] ;  /* 0x0007a000363a7984 */ /* 0x000fe20000004800 */
[-C--:B0-----:R-:W-:Y:S02]  /*16b0*/  FFMA R50, R69, R28.reuse, R50 ;  /* 0x0000001c45327223 */ /* 0x081fe40000000032 */
[-C--:B------:R-:W-:Y:S01]  /*16c0*/  FFMA R14, R13, R28.reuse, R14 ;  /* 0x0000001c0d0e7223 */ /* 0x080fe2000000000e */
[----:B------:R-:W0:Y:S01]  /*16d0*/  LDS R69, [R54.X4+0x620] ;  /* 0x0006200036457984 */ /* 0x000e220000004800 */
[----:B------:R-:W-:-:S02]  /*16e0*/  FFMA R48, R57, R28, R48 ;  /* 0x0000001c39307223 */ /* 0x000fc40000000030 */
[----:B------:R-:W-:Y:S02]  /*16f0*/  FFMA R13, R9, R28, R15 ;  /* 0x0000001c090d7223 */ /* 0x000fe4000000000f */
[-C--:B------:R-:W-:Y:S01]  /*1700*/  FFMA R9, R10, R25.reuse, R40 ;  /* 0x000000190a097223 */ /* 0x080fe20000000028 */
[----:B------:R-:W2:Y:S01]  /*1710*/  LDS R15, [R54.X4+0x6a0] ;  /* 0x0006a000360f7984 */ /* 0x000ea20000004800 */
[----:B------:R-:W-:Y:S02]  /*1720*/  FFMA R28, R12, R25, R20 ;  /* 0x000000190c1c7223 */ /* 0x000fe40000000014 */
[-C--:B------:R-:W-:Y:S02]  /*1730*/  FFMA R25, R10, R29.reuse, R50 ;  /* 0x0000001d0a197223 */ /* 0x080fe40000000032 */
[----:B------:R-:W3:Y:S01]  /*1740*/  LDS R50, [R54.X4+0x700] ;  /* 0x0007000036327984 */ /* 0x000ee20000004800 */
[----:B------:R-:W-:-:S03]  /*1750*/  FFMA R8, R8, R29, R48 ;  /* 0x0000001d08087223 */ /* 0x000fc60000000030 */
[----:B------:R-:W4:Y:S01]  /*1760*/  LDS R48, [R54.X4+0x780] ;  /* 0x0007800036307984 */ /* 0x000f220000004800 */
[----:B------:R-:W-:-:S03]  /*1770*/  FFMA R40, R6, R29, R13 ;  /* 0x0000001d06287223 */ /* 0x000fc6000000000d */
[----:B------:R-:W5:Y:S01]  /*1780*/  LDS R6, [R54.X4+0x720] ;  /* 0x0007200036067984 */ /* 0x000f620000004800 */
[----:B------:R-:W-:Y:S02]  /*1790*/  FFMA R14, R12, R29, R14 ;  /* 0x0000001d0c0e7223 */ /* 0x000fe4000000000e */
[C---:B-1----:R-:W-:Y:S02]  /*17a0*/  FFMA R13, R21.reuse, R42, R11 ;  /* 0x0000002a150d7223 */ /* 0x042fe4000000000b */
[C---:B------:R-:W-:Y:S02]  /*17b0*/  FFMA R12, R21.reuse, R46, R16 ;  /* 0x0000002e150c7223 */ /* 0x040fe40000000010 */
[C---:B------:R-:W-:Y:S02]  /*17c0*/  FFMA R10, R21.reuse, R26, R9 ;  /* 0x0000001a150a7223 */ /* 0x040fe40000000009 */
[C---:B------:R-:W-:Y:S02]  /*17d0*/  FFMA R20, R21.reuse, R38, R77 ;  /* 0x0000002615147223 */ /* 0x040fe4000000004d */
[----:B------:R-:W-:-:S02]  /*17e0*/  FFMA R64, R21, R18, R64 ;  /* 0x0000001215407223 */ /* 0x000fc40000000040 */
[C---:B------:R-:W-:Y:S02]  /*17f0*/  FFMA R11, R21.reuse, R34, R32 ;  /* 0x00000022150b7223 */ /* 0x040fe40000000020 */
[C---:B------:R-:W-:Y:S02]  /*1800*/  FFMA R57, R21.reuse, R22, R36 ;  /* 0x0000001615397223 */ /* 0x040fe40000000024 */
[----:B------:R-:W-:Y:S02]  /*1810*/  FFMA R9, R21, R30, R25 ;  /* 0x0000001e15097223 */ /* 0x000fe40000000019 */
[C---:B------:R-:W-:Y:S02]  /*1820*/  FFMA R21, R24.reuse, R38, R49 ;  /* 0x0000002618157223 */ /* 0x040fe40000000031 */
[C---:B------:R-:W-:Y:S02]  /*1830*/  FFMA R29, R24.reuse, R26, R44 ;  /* 0x0000001a181d7223 */ /* 0x040fe4000000002c */
[----:B------:R-:W-:-:S02]  /*1840*/  FFMA R49, R24, R42, R59 ;  /* 0x0000002a18317223 */ /* 0x000fc4000000003b */
[C---:B0-----:R-:W-:Y:S02]  /*1850*/  FFMA R44, R69.reuse, R38, R53 ;  /* 0x00000026452c7223 */ /* 0x041fe40000000035 */
[----:B------:R-:W-:Y:S02]  /*1860*/  FFMA R51, R69, R42, R51 ;  /* 0x0000002a45337223 */ /* 0x000fe40000000033 */
[C---:B------:R-:W-:Y:S02]  /*1870*/  FFMA R59, R24.reuse, R18, R71 ;  /* 0x00000012183b7223 */ /* 0x040fe40000000047 */
[C---:B------:R-:W-:Y:S02]  /*1880*/  FFMA R17, R24.reuse, R46, R17 ;  /* 0x0000002e18117223 */ /* 0x040fe40000000011 */
[C---:B------:R-:W-:Y:S02]  /*1890*/  FFMA R25, R24.reuse, R34, R73 ;  /* 0x0000002218197223 */ /* 0x040fe40000000049 */
[----:B------:R-:W-:-:S02]  /*18a0*/  FFMA R56, R24, R22, R75 ;  /* 0x0000001618387223 */ /* 0x000fc4000000004b */
[----:B------:R-:W-:Y:S02]  /*18b0*/  FFMA R8, R24, R30, R8 ;  /* 0x0000001e18087223 */ /* 0x000fe40000000008 */
[C---:B------:R-:W-:Y:S02]  /*18c0*/  FFMA R53, R69.reuse, R18, R55 ;  /* 0x0000001245357223 */ /* 0x040fe40000000037 */
[----:B------:R-:W-:Y:S02]  /*18d0*/  FFMA R16, R69, R46, R61 ;  /* 0x0000002e45107223 */ /* 0x000fe4000000003d */
[C---:B--2---:R-:W-:Y:S02]  /*18e0*/  FFMA R42, R15.reuse, R42, R41 ;  /* 0x0000002a0f2a7223 */ /* 0x044fe40000000029 */
[C---:B------:R-:W-:Y:S02]  /*18f0*/  FFMA R65, R15.reuse, R18, R65 ;  /* 0x000000120f417223 */ /* 0x040fe40000000041 */
[----:B------:R-:W-:-:S02]  /*1900*/  FFMA R62, R15, R22, R7 ;  /* 0x000000160f3e7223 */ /* 0x000fc40000000007 */
[C---:B------:R-:W-:Y:S02]  /*1910*/  FFMA R24, R69.reuse, R34, R63 ;  /* 0x0000002245187223 */ /* 0x040fe4000000003f */
[C---:B------:R-:W-:Y:S01]  /*1920*/  FFMA R52, R69.reuse, R22, R67 ;  /* 0x0000001645347223 */ /* 0x040fe20000000043 */
[----:B------:R-:W-:Y:S01]  /*1930*/  LDS R63, [R54.X4+0x880] ;  /* 0x00088000363f7984 */ /* 0x000fe20000004800 */
[----:B------:R-:W-:Y:S02]  /*1940*/  FFMA R32, R69, R30, R14 ;  /* 0x0000001e45207223 */ /* 0x000fe4000000000e */
[C---:B------:R-:W-:Y:S01]  /*1950*/  FFMA R36, R15.reuse, R38, R37 ;  /* 0x000000260f247223 */ /* 0x040fe20000000025 */
[----:B------:R-:W-:Y:S01]  /*1960*/  LDS R67, [R54.X4+0x800] ;  /* 0x0008000036437984 */ /* 0x000fe20000004800 */
[C---:B------:R-:W-:Y:S02]  /*1970*/  FFMA R46, R15.reuse, R46, R45 ;  /* 0x0000002e0f2e7223 */ /* 0x040fe4000000002d */
[C---:B------:R-:W-:Y:S01]  /*1980*/  FFMA R41, R15.reuse, R34, R33 ;  /* 0x000000220f297223 */ /* 0x040fe20000000021 */
[----:B------:R-:W-:Y:S01]  /*1990*/  LDS R37, [R54.X4+0x820] ;  /* 0x0008200036257984 */ /* 0x000fe20000004800 */
[----:B------:R-:W-:-:S02]  /*19a0*/  FFMA R60, R15, R26, R60 ;  /* 0x0000001a0f3c7223 */ /* 0x000fc4000000003c */
[----:B------:R-:W-:Y:S01]  /*19b0*/  FFMA R40, R15, R30, R40 ;  /* 0x0000001e0f287223 */ /* 0x000fe20000000028 */
[----:B------:R-:W-:Y:S01]  /*19c0*/  LDS R33, [R54.X4+0x8a0] ;  /* 0x0008a00036217984 */ /* 0x000fe20000004800 */
[C---:B---3--:R-:W-:Y:S02]  /*19d0*/  FFMA R7, R50.reuse, R43, R13 ;  /* 0x0000002b32077223 */ /* 0x048fe4000000000d */
[----:B------:R-:W-:Y:S01]  /*19e0*/  FFMA R18, R50, R47, R12 ;  /* 0x0000002f32127223 */ /* 0x000fe2000000000c */
[----:B------:R-:W-:Y:S04]  /*19f0*/  LDS R34, [R54.X4+0x900] ;  /* 0x0009000036227984 */ /* 0x000fe80000004800 */
[----:B------:R-:W0:Y:S01]  /*1a00*/  LDS.128 R12, [R5+0x2020] ;  /* 0x00202000050c7984 */ /* 0x000e220000000c00 */
[----:B------:R-:W-:-:S02]  /*1a10*/  FFMA R28, R69, R26, R28 ;  /* 0x0000001a451c7223 */ /* 0x000fc4000000001c */
[C---:B------:R-:W-:Y:S02]  /*1a20*/  FFMA R20, R50.reuse, R39, R20 ;  /* 0x0000002732147223 */ /* 0x040fe40000000014 */
[C---:B------:R-:W-:Y:S02]  /*1a30*/  FFMA R64, R50.reuse, R19, R64 ;  /* 0x0000001332407223 */ /* 0x040fe40000000040 */
[C---:B------:R-:W-:Y:S02]  /*1a40*/  FFMA R26, R50.reuse, R35, R11 ;  /* 0x00000023321a7223 */ /* 0x040fe4000000000b */
[C---:B------:R-:W-:Y:S02]  /*1a50*/  FFMA R57, R50.reuse, R23, R57 ;  /* 0x0000001732397223 */ /* 0x040fe40000000039 */
[----:B------:R-:W-:Y:S02]  /*1a60*/  FFMA R30, R50, R27, R10 ;  /* 0x0000001b321e7223 */ /* 0x000fe4000000000a */
[----:B----4-:R-:W-:-:S02]  /*1a70*/  FFMA R21, R48, R39, R21 ;  /* 0x0000002730157223 */ /* 0x010fc40000000015 */
[C---:B------:R-:W-:Y:S02]  /*1a80*/  FFMA R49, R48.reuse, R43, R49 ;  /* 0x0000002b30317223 */ /* 0x040fe40000000031 */
[C---:B------:R-:W-:Y:S02]  /*1a90*/  FFMA R59, R48.reuse, R19, R59 ;  /* 0x00000013303b7223 */ /* 0x040fe4000000003b */
[C---:B------:R-:W-:Y:S02]  /*1aa0*/  FFMA R17, R48.reuse, R47, R17 ;  /* 0x0000002f30117223 */ /* 0x040fe40000000011 */
[C---:B------:R-:W-:Y:S02]  /*1ab0*/  FFMA R25, R48.reuse, R35, R25 ;  /* 0x0000002330197223 */ /* 0x040fe40000000019 */
[C---:B------:R-:W-:Y:S02]  /*1ac0*/  FFMA R56, R48.reuse, R23, R56 ;  /* 0x0000001730387223 */ /* 0x040fe40000000038 */
[----:B------:R-:W-:-:S02]  /*1ad0*/  FFMA R29, R48, R27, R29 ;  /* 0x0000001b301d7223 */ /* 0x000fc4000000001d */
[-C--:B------:R-:W-:Y:S02]  /*1ae0*/  FFMA R50, R50, R31.reuse, R9 ;  /* 0x0000001f32327223 */ /* 0x080fe40000000009 */
[----:B------:R-:W-:Y:S02]  /*1af0*/  FFMA R48, R48, R31, R8 ;  /* 0x0000001f30307223 */ /* 0x000fe40000000008 */
[----:B------:R-:W1:Y:S01]  /*1b00*/  LDS.128 R8, [R5+0x20a0] ;  /* 0x0020a00005087984 */ /* 0x000e620000000c00 */
[C---:B-----5:R-:W-:Y:S02]  /*1b10*/  FFMA R22, R6.reuse, R39, R44 ;  /* 0x0000002706167223 */ /* 0x060fe4000000002c */
[C---:B------:R-:W-:Y:S02]  /*1b20*/  FFMA R51, R6.reuse, R43, R51 ;  /* 0x0000002b06337223 */ /* 0x040fe40000000033 */
[C---:B------:R-:W-:Y:S02]  /*1b30*/  FFMA R53, R6.reuse, R19, R53 ;  /* 0x0000001306357223 */ /* 0x040fe40000000035 */
[----:B------:R-:W-:-:S02]  /*1b40*/  FFMA R16, R6, R47, R16 ;  /* 0x0000002f06107223 */ /* 0x000fc40000000010 */
[C---:B------:R-:W-:Y:S02]  /*1b50*/  FFMA R24, R6.reuse, R35, R24 ;  /* 0x0000002306187223 */ /* 0x040fe40000000018 */
[C---:B------:R-:W-:Y:S02]  /*1b60*/  FFMA R52, R6.reuse, R23, R52 ;  /* 0x0000001706347223 */ /* 0x040fe40000000034 */
[C---:B------:R-:W-:Y:S02]  /*1b70*/  FFMA R28, R6.reuse, R27, R28 ;  /* 0x0000001b061c7223 */ /* 0x040fe4000000001c */
[----:B------:R-:W-:Y:S02]  /*1b80*/  FFMA R38, R6, R31, R32 ;  /* 0x0000001f06267223 */ /* 0x000fe40000000020 */
[C---:B------:R-:W-:Y:S01]  /*1b90*/  FFMA R61, R58.reuse, R39, R36 ;  /* 0x000000273a3d7223 */ /* 0x040fe20000000024 */
[----:B------:R-:W2:Y:S01]  /*1ba0*/  LDS R32, [R54.X4+0x980] ;  /* 0x0009800036207984 */ /* 0x000ea20000004800 */
[----:B------:R-:W-:-:S02]  /*1bb0*/  FFMA R65, R58, R19, R65 ;  /* 0x000000133a417223 */ /* 0x000fc40000000041 */
[C---:B------:R-:W-:Y:S01]  /*1bc0*/  FFMA R55, R58.reuse, R43, R42 ;  /* 0x0000002b3a377223 */ /* 0x040fe2000000002a */
[----:B------:R-:W3:Y:S01]  /*1bd0*/  LDS R36, [R54.X4+0x920] ;  /* 0x0009200036247984 */ /* 0x000ee20000004800 */
[C---:B------:R-:W-:Y:S02]  /*1be0*/  FFMA R19, R58.reuse, R47, R46 ;  /* 0x0000002f3a137223 */ /* 0x040fe4000000002e */
[C---:B------:R-:W-:Y:S01]  /*1bf0*/  FFMA R39, R58.reuse, R35, R41 ;  /* 0x000000233a277223 */ /* 0x040fe20000000029 */
[----:B------:R-:W4:Y:S01]  /*1c00*/  LDS R6, [R54.X4+0x9a0] ;  /* 0x0009a00036067984 */ /* 0x000f220000004800 */
[C---:B------:R-:W-:Y:S02]  /*1c10*/  FFMA R62, R58.reuse, R23, R62 ;  /* 0x000000173a3e7223 */ /* 0x040fe4000000003e */
[C---:B------:R-:W-:Y:S01]  /*1c20*/  FFMA R60, R58.reuse, R27, R60 ;  /* 0x0000001b3a3c7223 */ /* 0x040fe2000000003c */
[----:B------:R-:W5:Y:S01]  /*1c30*/  LDS.128 R44, [R5+0x2120] ;  /* 0x00212000052c7984 */ /* 0x000f620000000c00 */
[----:B------:R-:W-:-:S03]  /*1c40*/  FFMA R58, R58, R31, R40 ;  /* 0x0000001f3a3a7223 */ /* 0x000fc60000000028 */
[----:B------:R-:W5:Y:S01]  /*1c50*/  LDS.128 R40, [R5+0x21a0] ;  /* 0x0021a00005287984 */ /* 0x000f620000000c00 */
[C---:B0-----:R-:W-:Y:S02]  /*1c60*/  FFMA R75, R12.reuse, R67, R20 ;  /* 0x000000430c4b7223 */ /* 0x041fe40000000014 */
[C---:B------:R-:W-:Y:S02]  /*1c70*/  FFMA R31, R12.reuse, R63, R21 ;  /* 0x0000003f0c1f7223 */ /* 0x040fe40000000015 */
[C---:B------:R-:W-:Y:S02]  /*1c80*/  FFMA R27, R12.reuse, R37, R22 ;  /* 0x000000250c1b7223 */ /* 0x040fe40000000016 */
[----:B------:R-:W0:Y:S01]  /*1c90*/  LDS.128 R20, [R5+0x2220] ;  /* 0x0022200005147984 */ /* 0x000e220000000c00 */
[----:B------:R-:W-:Y:S02]  /*1ca0*/  FFMA R35, R12, R33, R61 ;  /* 0x000000210c237223 */ /* 0x000fe4000000003d */
[----:B-1----:R-:W-:-:S02]  /*1cb0*/  FFMA R73, R67, R8, R7 ;  /* 0x0000000843497223 */ /* 0x002fc40000000007 */
[-C--:B------:R-:W-:Y:S02]  /*1cc0*/  FFMA R12, R63, R8.reuse, R49 ;  /* 0x000000083f0c7223 */ /* 0x080fe40000000031 */
[-C--:B------:R-:W-:Y:S02]  /*1cd0*/  FFMA R51, R37, R8.reuse, R51 ;  /* 0x0000000825337223 */ /* 0x080fe40000000033 */
[----:B------:R-:W-:Y:S02]  /*1ce0*/  FFMA R55, R33, R8, R55 ;  /* 0x0000000821377223 */ /* 0x000fe40000000037 */
[C---:B------:R-:W-:Y:S02]  /*1cf0*/  FFMA R75, R34.reuse, R13, R75 ;  /* 0x0000000d224b7223 */ /* 0x040fe4000000004b */
[----:B------:R-:W-:Y:S02]  /*1d00*/  FFMA R73, R34, R9, R73 ;  /* 0x0000000922497223 */ /* 0x000fe40000000049 */
[----:B--2---:R-:W-:-:S02]  /*1d10*/  FFMA R49, R32, R13, R31 ;  /* 0x0000000d20317223 */ /* 0x004fc4000000001f */
[C---:B---3--:R-:W-:Y:S02]  /*1d20*/  FFMA R61, R36.reuse, R13, R27 ;  /* 0x0000000d243d7223 */ /* 0x048fe4000000001b */
[----:B------:R-:W-:Y:S02]  /*1d30*/  FFMA R51, R36, R9, R51 ;  /* 0x0000000924337223 */ /* 0x000fe40000000033 */
[----:B----4-:R-:W-:Y:S02]  /*1d40*/  FFMA R7, R6, R13, R35 ;  /* 0x0000000d06077223 */ /* 0x010fe40000000023 */
[-C--:B------:R-:W-:Y:S02]  /*1d50*/  FFMA R13, R32, R9.reuse, R12 ;  /* 0x00000009200d7223 */ /* 0x080fe4000000000c */
[----:B------:R-:W-:Y:S02]  /*1d60*/  FFMA R55, R6, R9, R55 ;  /* 0x0000000906377223 */ /* 0x000fe40000000037 */
[----:B-----5:R-:W-:-:S02]  /*1d70*/  FFMA R64, R67, R44, R64 ;  /* 0x0000002c43407223 */ /* 0x020fc40000000040 */
[-C--:B------:R-:W-:Y:S02]  /*1d80*/  FFMA R59, R63, R44.reuse, R59 ;  /* 0x0000002c3f3b7223 */ /* 0x080fe4000000003b */
[-C--:B------:R-:W-:Y:S02]  /*1d90*/  FFMA R53, R37, R44.reuse, R53 ;  /* 0x0000002c25357223 */ /* 0x080fe40000000035 */
[----:B------:R-:W-:Y:S02]  /*1da0*/  FFMA R35, R33, R44, R65 ;  /* 0x0000002c21237223 */ /* 0x000fe40000000041 */
[-C--:B------:R-:W-:Y:S02]  /*1db0*/  FFMA R8, R67, R40.reuse, R18 ;  /* 0x0000002843087223 */ /* 0x080fe40000000012 */
[-C--:B------:R-:W-:Y:S02]  /*1dc0*/  FFMA R9, R63, R40.reuse, R17 ;  /* 0x000000283f097223 */ /* 0x080fe40000000011 */
[----:B------:R-:W-:-:S02]  /*1dd0*/  FFMA R16, R37, R40, R16 ;  /* 0x0000002825107223 */ /* 0x000fc40000000010 */
[----:B------:R-:W-:Y:S02]  /*1de0*/  FFMA R19, R33, R40, R19 ;  /* 0x0000002821137223 */ /* 0x000fe40000000013 */
[-C--:B------:R-:W-:Y:S02]  /*1df0*/  FFMA R77, R34, R45.reuse, R64 ;  /* 0x0000002d224d7223 */ /* 0x080fe40000000040 */
[-C--:B------:R-:W-:Y:S02]  /*1e00*/  FFMA R59, R32, R45.reuse, R59 ;  /* 0x0000002d203b7223 */ /* 0x080fe4000000003b */
[-C--:B------:R-:W-:Y:S02]  /*1e10*/  FFMA R53, R36, R45.reuse, R53 ;  /* 0x0000002d24357223 */ /* 0x080fe40000000035 */
[----:B------:R-:W-:Y:S02]  /*1e20*/  FFMA R35, R6, R45, R35 ;  /* 0x0000002d06237223 */ /* 0x000fe40000000023 */
[----:B------:R-:W-:-:S02]  /*1e30*/  FFMA R8, R34, R41, R8 ;  /* 0x0000002922087223 */ /* 0x000fc40000000008 */
[-C--:B------:R-:W-:Y:S02]  /*1e40*/  FFMA R9, R32, R41.reuse, R9 ;  /* 0x0000002920097223 */ /* 0x080fe40000000009 */
[-C--:B------:R-:W-:Y:S02]  /*1e50*/  FFMA R45, R36, R41.reuse, R16 ;  /* 0x00000029242d7223 */ /* 0x080fe40000000010 */
[----:B------:R-:W-:Y:S02]  /*1e60*/  FFMA R41, R6, R41, R19 ;  /* 0x0000002906297223 */ /* 0x000fe40000000013 */
[----:B------:R-:W1:Y:S01]  /*1e70*/  LDS.128 R16, [R5+0x22a0] ;  /* 0x0022a00005107984 */ /* 0x000e620000000c00 */
[-C--:B0-----:R-:W-:Y:S02]  /*1e80*/  FFMA R12, R67, R20.reuse, R26 ;  /* 0x00000014430c7223 */ /* 0x081fe4000000001a */
[-C--:B------:R-:W-:Y:S02]  /*1e90*/  FFMA R69, R63, R20.reuse, R25 ;  /* 0x000000143f457223 */ /* 0x080fe40000000019 */
[----:B------:R-:W-:-:S02]  /*1ea0*/  FFMA R65, R37, R20, R24 ;  /* 0x0000001425417223 */ /* 0x000fc40000000018 */
[----:B------:R-:W0:Y:S01]  /*1eb0*/  LDS.128 R24, [R5+0x2320] ;  /* 0x0023200005187984 */ /* 0x000e220000000c00 */
[----:B------:R-:W-:Y:S02]  /*1ec0*/  FFMA R39, R33, R20, R39 ;  /* 0x0000001421277223 */ /* 0x000fe40000000027 */
[-C--:B------:R-:W-:Y:S01]  /*1ed0*/  FFMA R12, R34, R21.reuse, R12 ;  /* 0x00000015220c7223 */ /* 0x080fe2000000000c */
[----:B------:R-:W-:Y:S01]  /*1ee0*/  LDS R20, [R54.X4+0xa80] ;  /* 0x000a800036147984 */ /* 0x000fe20000004800 */
[-C--:B------:R-:W-:Y:S02]  /*1ef0*/  FFMA R69, R32, R21.reuse, R69 ;  /* 0x0000001520457223 */ /* 0x080fe40000000045 */
[-C--:B------:R-:W-:Y:S02]  /*1f00*/  FFMA R65, R36, R21.reuse, R65 ;  /* 0x0000001524417223 */ /* 0x080fe40000000041 */
[----:B------:R-:W-:Y:S02]  /*1f10*/  FFMA R39, R6, R21, R39 ;  /* 0x0000001506277223 */ /* 0x000fe40000000027 */
[----:B-1----:R-:W-:-:S02]  /*1f20*/  FFMA R57, R67, R16, R57 ;  /* 0x0000001043397223 */ /* 0x002fc40000000039 */
[-C--:B------:R-:W-:Y:S02]  /*1f30*/  FFMA R71, R63, R16.reuse, R56 ;  /* 0x000000103f477223 */ /* 0x080fe40000000038 */
[-C--:B------:R-:W-:Y:S02]  /*1f40*/  FFMA R21, R37, R16.reuse, R52 ;  /* 0x0000001025157223 */ /* 0x080fe40000000034 */
[----:B------:R-:W-:Y:S02]  /*1f50*/  FFMA R62, R33, R16, R62 ;  /* 0x00000010213e7223 */ /* 0x000fe4000000003e */
[-C--:B------:R-:W-:Y:S02]  /*1f60*/  FFMA R56, R34, R17.reuse, R57 ;  /* 0x0000001122387223 */ /* 0x080fe40000000039 */
[-C--:B------:R-:W-:Y:S02]  /*1f70*/  FFMA R71, R32, R17.reuse, R71 ;  /* 0x0000001120477223 */ /* 0x080fe40000000047 */
[----:B------:R-:W-:-:S02]  /*1f80*/  FFMA R21, R36, R17, R21 ;  /* 0x0000001124157223 */ /* 0x000fc40000000015 */
[----:B------:R-:W-:Y:S02]  /*1f90*/  FFMA R57, R6, R17, R62 ;  /* 0x0000001106397223 */ /* 0x000fe4000000003e */
[-C--:B0-----:R-:W-:Y:S02]  /*1fa0*/  FFMA R40, R67, R24.reuse, R30 ;  /* 0x0000001843287223 */ /* 0x081fe4000000001e */
[-C--:B------:R-:W-:Y:S02]  /*1fb0*/  FFMA R17, R63, R24.reuse, R29 ;  /* 0x000000183f117223 */ /* 0x080fe4000000001d */
[-C--:B------:R-:W-:Y:S02]  /*1fc0*/  FFMA R16, R37, R24.reuse, R28 ;  /* 0x0000001825107223 */ /* 0x080fe4000000001c */
[----:B------:R-:W0:Y:S01]  /*1fd0*/  LDS.128 R28, [R5+0x23a0] ;  /* 0x0023a000051c7984 */ /* 0x000e220000000c00 */
[----:B------:R-:W-:-:S03]  /*1fe0*/  FFMA R60, R33, R24, R60 ;  /* 0x00000018213c7223 */ /* 0x000fc6000000003c */
[----:B------:R-:W1:Y:S01]  /*1ff0*/  LDS R24, [R54.X4+0xa00] ;  /* 0x000a000036187984 */ /* 0x000e620000004800 */
[-C--:B------:R-:W-:Y:S02]  /*2000*/  FFMA R17, R32, R25.reuse, R17 ;  /* 0x0000001920117223 */ /* 0x080fe40000000011 */
[-C--:B------:R-:W-:Y:S02]  /*2010*/  FFMA R16, R36, R25.reuse, R16 ;  /* 0x0000001924107223 */ /* 0x080fe40000000010 */
[----:B------:R-:W-:Y:S02]  /*2020*/  FFMA R62, R6, R25, R60 ;  /* 0x00000019063e7223 */ /* 0x000fe4000000003c */
[-C--:B0-----:R-:W-:Y:S02]  /*2030*/  FFMA R50, R67, R28.reuse, R50 ;  /* 0x0000001c43327223 */ /* 0x081fe40000000032 */
[-C--:B------:R-:W-:Y:S01]  /*2040*/  FFMA R58, R33, R28.reuse, R58 ;  /* 0x0000001c213a7223 */ /* 0x080fe2000000003a */
[----:B------:R-:W0:Y:S01]  /*2050*/  LDS R67, [R54.X4+0xa20] ;  /* 0x000a200036437984 */ /* 0x000e220000004800 */
[----:B------:R-:W-:-:S02]  /*2060*/  FFMA R44, R63, R28, R48 ;  /* 0x0000001c3f2c7223 */ /* 0x000fc40000000030 */
[C---:B------:R-:W-:Y:S02]  /*2070*/  FFMA R33, R34.reuse, R25, R40 ;  /* 0x0000001922217223 */ /* 0x040fe40000000028 */
[----:B------:R-:W2:Y:S01]  /*2080*/  LDS R25, [R54.X4+0xaa0] ;  /* 0x000aa00036197984 */ /* 0x000ea20000004800 */
[----:B------:R-:W-:-:S03]  /*2090*/  FFMA R48, R34, R29, R50 ;  /* 0x0000001d22307223 */ /* 0x000fc60000000032 */
[----:B------:R-:W3:Y:S01]  /*20a0*/  LDS R50, [R54.X4+0xb00] ;  /* 0x000b000036327984 */ /* 0x000ee20000004800 */
[-C--:B------:R-:W-:Y:S02]  /*20b0*/  FFMA R44, R32, R29.reuse, R44 ;  /* 0x0000001d202c7223 */ /* 0x080fe4000000002c */
[----:B------:R-:W-:Y:S02]  /*20c0*/  FFMA R38, R37, R28, R38 ;  /* 0x0000001c25267223 */ /* 0x000fe40000000026 */
[----:B-1----:R-:W-:Y:S02]  /*20d0*/  FFMA R32, R24, R30, R48 ;  /* 0x0000001e18207223 */ /* 0x002fe40000000030 */
[----:B------:R-:W1:Y:S01]  /*20e0*/  LDS R48, [R54.X4+0xb80] ;  /* 0x000b800036307984 */ /* 0x000e620000004800 */
[-C--:B------:R-:W-:Y:S02]  /*20f0*/  FFMA R40, R36, R29.reuse, R38 ;  /* 0x0000001d24287223 */ /* 0x080fe40000000026 */
[----:B------:R-:W-:-:S02]  /*2100*/  FFMA R63, R6, R29, R58 ;  /* 0x0000001d063f7223 */ /* 0x000fc4000000003a */
[C---:B------:R-:W-:Y:S01]  /*2110*/  FFMA R28, R24.reuse, R14, R75 ;  /* 0x0000000e181c7223 */ /* 0x040fe2000000004b */
[----:B------:R-:W4:Y:S01]  /*2120*/  LDS R6, [R54.X4+0xb20] ;  /* 0x000b200036067984 */ /* 0x000f220000004800 */
[C---:B------:R-:W-:Y:S02]  /*2130*/  FFMA R38, R24.reuse, R10, R73 ;  /* 0x0000000a18267223 */ /* 0x040fe40000000049 */
[C---:B------:R-:W-:Y:S01]  /*2140*/  FFMA R60, R24.reuse, R46, R77 ;  /* 0x0000002e183c7223 */ /* 0x040fe2000000004d */
[----:B------:R-:W-:Y:S01]  /*2150*/  LDS R75, [R54.X4+0xc00] ;  /* 0x000c0000364b7984 */ /* 0x000fe20000004800 */
[C---:B------:R-:W-:Y:S02]  /*2160*/  FFMA R37, R24.reuse, R42, R8 ;  /* 0x0000002a18257223 */ /* 0x040fe40000000008 */
[C---:B------:R-:W-:Y:S02]  /*2170*/  FFMA R34, R24.reuse, R22, R12 ;  /* 0x0000001618227223 */ /* 0x040fe4000000000c */
[----:B------:R-:W-:-:S02]  /*2180*/  FFMA R56, R24, R18, R56 ;  /* 0x0000001218387223 */ /* 0x000fc40000000038 */
[----:B------:R-:W-:Y:S02]  /*2190*/  FFMA R33, R24, R26, R33 ;  /* 0x0000001a18217223 */ /* 0x000fe40000000021 */
[----:B------:R-:W5:Y:S01]  /*21a0*/  LDS R24, [R54.X4+0xba0] ;  /* 0x000ba00036187984 */ /* 0x000f620000004800 */
[C---:B------:R-:W-:Y:S02]  /*21b0*/  FFMA R29, R20.reuse, R14, R49 ;  /* 0x0000000e141d7223 */ /* 0x040fe40000000031 */
[C---:B------:R-:W-:Y:S02]  /*21c0*/  FFMA R36, R20.reuse, R30, R44 ;  /* 0x0000001e14247223 */ /* 0x040fe4000000002c */
[----:B0-----:R-:W-:Y:S02]  /*21d0*/  FFMA R8, R67, R42, R45 ;  /* 0x0000002a43087223 */ /* 0x001fe4000000002d */
[C---:B------:R-:W-:Y:S02]  /*21e0*/  FFMA R49, R20.reuse, R10, R13 ;  /* 0x0000000a14317223 */ /* 0x040fe4000000000d */
[----:B------:R-:W-:-:S02]  /*21f0*/  FFMA R52, R20, R18, R71 ;  /* 0x0000001214347223 */ /* 0x000fc40000000047 */
[C---:B------:R-:W-:Y:S02]  /*2200*/  FFMA R61, R67.reuse, R14, R61 ;  /* 0x0000000e433d7223 */ /* 0x040fe4000000003d */
[C---:B------:R-:W-:Y:S02]  /*2210*/  FFMA R51, R67.reuse, R10, R51 ;  /* 0x0000000a43337223 */ /* 0x040fe40000000033 */
[----:B------:R-:W-:Y:S02]  /*2220*/  FFMA R45, R67, R18, R21 ;  /* 0x00000012432d7223 */ /* 0x000fe40000000015 */
[C---:B--2---:R-:W-:Y:S02]  /*2230*/  FFMA R44, R25.reuse, R14, R7 ;  /* 0x0000000e192c7223 */ /* 0x044fe40000000007 */
[C---:B------:R-:W-:Y:S02]  /*2240*/  FFMA R55, R25.reuse, R10, R55 ;  /* 0x0000000a19377223 */ /* 0x040fe40000000037 */
[----:B------:R-:W-:-:S02]  /*2250*/  FFMA R58, R25, R18, R57 ;  /* 0x00000012193a7223 */ /* 0x000fc40000000039 */
[C---:B------:R-:W-:Y:S01]  /*2260*/  FFMA R59, R20.reuse, R46, R59 ;  /* 0x0000002e143b7223 */ /* 0x040fe2000000003b */
[----:B------:R-:W-:Y:S01]  /*2270*/  LDS R57, [R54.X4+0xc20] ;  /* 0x000c200036397984 */ /* 0x000fe20000004800 */
[C---:B------:R-:W-:Y:S02]  /*2280*/  FFMA R9, R20.reuse, R42, R9 ;  /* 0x0000002a14097223 */ /* 0x040fe40000000009 */
[C---:B------:R-:W-:Y:S02]  /*2290*/  FFMA R13, R20.reuse, R22, R69 ;  /* 0x00000016140d7223 */ /* 0x040fe40000000045 */
[----:B------:R-:W-:Y:S02]  /*22a0*/  FFMA R17, R20, R26, R17 ;  /* 0x0000001a14117223 */ /* 0x000fe40000000011 */
[C---:B---3--:R-:W-:Y:S02]  /*22b0*/  FFMA R28, R50.reuse, R15, R28 ;  /* 0x0000000f321c7223 */ /* 0x048fe4000000001c */
[----:B------:R-:W-:-:S02]  /*22c0*/  FFMA R7, R50, R11, R38 ;  /* 0x0000000b32077223 */ /* 0x000fc40000000026 */
[C---:B------:R-:W-:Y:S02]  /*22d0*/  FFMA R60, R50.reuse, R47, R60 ;  /* 0x0000002f323c7223 */ /* 0x040fe4000000003c */
[C---:B------:R-:W-:Y:S02]  /*22e0*/  FFMA R10, R50.reuse, R43, R37 ;  /* 0x0000002b320a7223 */ /* 0x040fe40000000025 */
[C---:B------:R-:W-:Y:S02]  /*22f0*/  FFMA R14, R50.reuse, R23, R34 ;  /* 0x00000017320e7223 */ /* 0x040fe40000000022 */
[C---:B------:R-:W-:Y:S02]  /*2300*/  FFMA R56, R50.reuse, R19, R56 ;  /* 0x0000001332387223 */ /* 0x040fe40000000038 */
[----:B------:R-:W-:Y:S02]  /*2310*/  FFMA R18, R50, R27, R33 ;  /* 0x0000001b32127223 */ /* 0x000fe40000000021 */
[----:B------:R-:W-:-:S02]  /*2320*/  FFMA R12, R67, R22, R65 ;  /* 0x00000016430c7223 */ /* 0x000fc40000000041 */
[----:B------:R-:W-:Y:S01]  /*2330*/  FFMA R20, R25, R46, R35 ;  /* 0x0000002e19147223 */ /* 0x000fe20000000023 */
[----:B------:R-:W-:Y:S01]  /*2340*/  LDS R65, [R54.X4+0xc80] ;  /* 0x000c800036417984 */ /* 0x000fe20000004800 */
[----:B------:R-:W-:-:S03]  /*2350*/  FFMA R50, R50, R31, R32 ;  /* 0x0000001f32327223 */ /* 0x000fc60000000020 */
[----:B------:R-:W0:Y:S01]  /*2360*/  LDS.128 R32, [R5+0x2030] ;  /* 0x0020300005207984 */ /* 0x000e220000000c00 */
        /* <DEDUP_REMOVED lines=9> */
[C---:B------:R-:W-:Y:S02]  /*2400*/  FFMA R21, R25.reuse, R42, R41 ;  /* 0x0000002a19157223 */ /* 0x040fe40000000029 */
[C---:B------:R-:W-:Y:S01]  /*2410*/  FFMA R22, R25.reuse, R22, R39 ;  /* 0x0000001619167223 */ /* 0x040fe20000000027 */
[----:B------:R-:W1:Y:S01]  /*2420*/  LDS R41, [R54.X4+0xca0] ;  /* 0x000ca00036297984 */ /* 0x000e620000004800 */
[----:B------:R-:W-:-:S02]  /*2430*/  FFMA R26, R25, R26, R62 ;  /* 0x0000001a191a7223 */ /* 0x000fc4000000003e */
[----:B------:R-:W-:Y:S01]  /*2440*/  FFMA R48, R48, R31, R36 ;  /* 0x0000001f30307223 */ /* 0x000fe20000000024 */
[----:B------:R-:W-:Y:S01]  /*2450*/  LDS R42, [R54.X4+0xd80] ;  /* 0x000d8000362a7984 */ /* 0x000fe20000004800 */
[----:B------:R-:W-:Y:S02]  /*2460*/  FFMA R53, R67, R46, R53 ;  /* 0x0000002e43357223 */ /* 0x000fe40000000035 */
[----:B------:R-:W-:Y:S01]  /*2470*/  FFMA R25, R25, R30, R63 ;  /* 0x0000001e19197223 */ /* 0x000fe2000000003f */
[----:B------:R-:W2:Y:S01]  /*2480*/  LDS.128 R36, [R5+0x20b0] ;  /* 0x0020b00005247984 */ /* 0x000ea20000000c00 */
[C---:B----4-:R-:W-:Y:S02]  /*2490*/  FFMA R30, R6.reuse, R15, R61 ;  /* 0x0000000f061e7223 */ /* 0x050fe4000000003d */
[C---:B------:R-:W-:Y:S02]  /*24a0*/  FFMA R51, R6.reuse, R11, R51 ;  /* 0x0000000b06337223 */ /* 0x040fe40000000033 */
[----:B------:R-:W-:-:S02]  /*24b0*/  FFMA R46, R6, R31, R40 ;  /* 0x0000001f062e7223 */ /* 0x000fc40000000028 */
[----:B-----5:R-:W-:Y:S01]  /*24c0*/  FFMA R55, R24, R11, R55 ;  /* 0x0000000b18377223 */ /* 0x020fe20000000037 */
[----:B------:R-:W3:Y:S01]  /*24d0*/  LDS R40, [R54.X4+0xd00] ;  /* 0x000d000036287984 */ /* 0x000ee20000004800 */
[C---:B------:R-:W-:Y:S02]  /*24e0*/  FFMA R53, R6.reuse, R47, R53 ;  /* 0x0000002f06357223 */ /* 0x040fe40000000035 */
[C---:B------:R-:W-:Y:S02]  /*24f0*/  FFMA R8, R6.reuse, R43, R8 ;  /* 0x0000002b06087223 */ /* 0x040fe40000000008 */
[C---:B------:R-:W-:Y:S02]  /*2500*/  FFMA R12, R6.reuse, R23, R12 ;  /* 0x00000017060c7223 */ /* 0x040fe4000000000c */
[C---:B------:R-:W-:Y:S02]  /*2510*/  FFMA R45, R6.reuse, R19, R45 ;  /* 0x00000013062d7223 */ /* 0x040fe4000000002d */
[----:B------:R-:W-:-:S02]  /*2520*/  FFMA R16, R6, R27, R16 ;  /* 0x0000001b06107223 */ /* 0x000fc40000000010 */
[C---:B------:R-:W-:Y:S01]  /*2530*/  FFMA R61, R24.reuse, R15, R44 ;  /* 0x0000000f183d7223 */ /* 0x040fe2000000002c */
[----:B------:R-:W4:Y:S01]  /*2540*/  LDS R6, [R54.X4+0xda0] ;  /* 0x000da00036067984 */ /* 0x000f220000004800 */
[C---:B------:R-:W-:Y:S02]  /*2550*/  FFMA R11, R24.reuse, R47, R20 ;  /* 0x0000002f180b7223 */ /* 0x040fe40000000014 */
[C---:B------:R-:W-:Y:S01]  /*2560*/  FFMA R58, R24.reuse, R19, R58 ;  /* 0x00000013183a7223 */ /* 0x040fe2000000003a */
[----:B------:R-:W5:Y:S01]  /*2570*/  LDS R44, [R54.X4+0xd20] ;  /* 0x000d2000362c7984 */ /* 0x000f620000004800 */
[C---:B------:R-:W-:Y:S02]  /*2580*/  FFMA R43, R24.reuse, R43, R21 ;  /* 0x0000002b182b7223 */ /* 0x040fe40000000015 */
        /* <DEDUP_REMOVED lines=9> */
[----:B-1----:R-:W-:Y:S02]  /*2620*/  FFMA R61, R32, R41, R61 ;  /* 0x00000029203d7223 */ /* 0x002fe4000000003d */
[----:B--2---:R-:W-:-:S02]  /*2630*/  FFMA R7, R75, R36, R7 ;  /* 0x000000244b077223 */ /* 0x004fc40000000007 */
[-C--:B------:R-:W-:Y:S02]  /*2640*/  FFMA R67, R65, R36.reuse, R49 ;  /* 0x0000002441437223 */ /* 0x080fe40000000031 */
[-C--:B------:R-:W-:Y:S02]  /*2650*/  FFMA R51, R57, R36.reuse, R51 ;  /* 0x0000002439337223 */ /* 0x080fe40000000033 */
[----:B------:R-:W-:Y:S02]  /*2660*/  FFMA R32, R41, R36, R55 ;  /* 0x0000002429207223 */ /* 0x000fe40000000037 */
[-C--:B---3--:R-:W-:Y:S02]  /*2670*/  FFMA R77, R40, R37.reuse, R7 ;  /* 0x00000025284d7223 */ /* 0x088fe40000000007 */
[C---:B------:R-:W-:Y:S02]  /*2680*/  FFMA R67, R42.reuse, R37, R67 ;  /* 0x000000252a437223 */ /* 0x040fe40000000043 */
[----:B------:R-:W-:-:S02]  /*2690*/  FFMA R49, R42, R33, R64 ;  /* 0x000000212a317223 */ /* 0x000fc40000000040 */
[-C--:B----4-:R-:W-:Y:S02]  /*26a0*/  FFMA R7, R6, R37.reuse, R32 ;  /* 0x0000002506077223 */ /* 0x090fe40000000020 */
[----:B-----5:R-:W-:Y:S02]  /*26b0*/  FFMA R51, R44, R37, R51 ;  /* 0x000000252c337223 */ /* 0x020fe40000000033 */
[-C--:B------:R-:W-:Y:S02]  /*26c0*/  FFMA R60, R75, R20.reuse, R60 ;  /* 0x000000144b3c7223 */ /* 0x080fe4000000003c */
[-C--:B------:R-:W-:Y:S02]  /*26d0*/  FFMA R37, R65, R20.reuse, R59 ;  /* 0x0000001441257223 */ /* 0x080fe4000000003b */
[-C--:B------:R-:W-:Y:S02]  /*26e0*/  FFMA R53, R57, R20.reuse, R53 ;  /* 0x0000001439357223 */ /* 0x080fe40000000035 */
[----:B------:R-:W-:-:S02]  /*26f0*/  FFMA R11, R41, R20, R11 ;  /* 0x00000014290b7223 */ /* 0x000fc4000000000b */
[-C--:B------:R-:W-:Y:S02]  /*2700*/  FFMA R10, R75, R24.reuse, R10 ;  /* 0x000000184b0a7223 */ /* 0x080fe4000000000a */
[-C--:B------:R-:W-:Y:S02]  /*2710*/  FFMA R9, R65, R24.reuse, R9 ;  /* 0x0000001841097223 */ /* 0x080fe40000000009 */
[----:B------:R-:W-:Y:S02]  /*2720*/  FFMA R8, R57, R24, R8 ;  /* 0x0000001839087223 */ /* 0x000fe40000000008 */
        /* <DEDUP_REMOVED lines=8> */
[----:B------:R-:W1:Y:S01]  /*27b0*/  LDS.128 R8, [R5+0x22b0] ;  /* 0x0022b00005087984 */ /* 0x000e620000000c00 */
[----:B------:R-:W-:-:S02]  /*27c0*/  FFMA R36, R40, R33, R62 ;  /* 0x0000002128247223 */ /* 0x000fc4000000003e */
[-C--:B------:R-:W-:Y:S02]  /*27d0*/  FFMA R55, R44, R33.reuse, R63 ;  /* 0x000000212c377223 */ /* 0x080fe4000000003f */
[C---:B------:R-:W-:Y:S02]  /*27e0*/  FFMA R33, R6.reuse, R33, R61 ;  /* 0x0000002106217223 */ /* 0x040fe4000000003d */
[----:B------:R-:W-:Y:S02]  /*27f0*/  FFMA R25, R6, R25, R43 ;  /* 0x0000001906197223 */ /* 0x000fe4000000002b */
[-C--:B0-----:R-:W-:Y:S02]  /*2800*/  FFMA R24, R75, R28.reuse, R14 ;  /* 0x0000001c4b187223 */ /* 0x081fe4000000000e */
[-C--:B------:R-:W-:Y:S02]  /*2810*/  FFMA R71, R65, R28.reuse, R13 ;  /* 0x0000001c41477223 */ /* 0x080fe4000000000d */
[----:B------:R-:W-:-:S02]  /*2820*/  FFMA R61, R57, R28, R12 ;  /* 0x0000001c393d7223 */ /* 0x000fc4000000000c */
[----:B------:R-:W-:Y:S02]  /*2830*/  FFMA R43, R41, R28, R15 ;  /* 0x0000001c292b7223 */ /* 0x000fe4000000000f */
[----:B------:R-:W0:Y:S01]  /*2840*/  LDS.128 R12, [R5+0x2330] ;  /* 0x00233000050c7984 */ /* 0x000e220000000c00 */
[-C--:B------:R-:W-:Y:S02]  /*2850*/  FFMA R24, R40, R29.reuse, R24 ;  /* 0x0000001d28187223 */ /* 0x080fe40000000018 */
[-C--:B------:R-:W-:Y:S02]  /*2860*/  FFMA R71, R42, R29.reuse, R71 ;  /* 0x0000001d2a477223 */ /* 0x080fe40000000047 */
[-C--:B------:R-:W-:Y:S02]  /*2870*/  FFMA R61, R44, R29.reuse, R61 ;  /* 0x0000001d2c3d7223 */ /* 0x080fe4000000003d */
[----:B------:R-:W-:Y:S02]  /*2880*/  FFMA R43, R6, R29, R43 ;  /* 0x0000001d062b7223 */ /* 0x000fe4000000002b */
[----:B-1----:R-:W-:-:S02]  /*2890*/  FFMA R52, R65, R8, R52 ;  /* 0x0000000841347223 */ /* 0x002fc40000000034 */
[-C--:B------:R-:W-:Y:S02]  /*28a0*/  FFMA R29, R75, R8.reuse, R56 ;  /* 0x000000084b1d7223 */ /* 0x080fe40000000038 */
[-C--:B------:R-:W-:Y:S02]  /*28b0*/  FFMA R45, R57, R8.reuse, R45 ;  /* 0x00000008392d7223 */ /* 0x080fe4000000002d */
[----:B------:R-:W-:Y:S02]  /*28c0*/  FFMA R58, R41, R8, R58 ;  /* 0x00000008293a7223 */ /* 0x000fe4000000003a */
[----:B------:R-:W-:Y:S02]  /*28d0*/  FFMA R73, R42, R9, R52 ;  /* 0x000000092a497223 */ /* 0x000fe40000000034 */
[-C--:B0-----:R-:W-:Y:S02]  /*28e0*/  FFMA R32, R75, R12.reuse, R18 ;  /* 0x0000000c4b207223 */ /* 0x081fe40000000012 */
[----:B------:R-:W-:-:S02]  /*28f0*/  FFMA R28, R65, R12, R17 ;  /* 0x0000000c411c7223 */ /* 0x000fc40000000011 */
[-C--:B------:R-:W-:Y:S02]  /*2900*/  FFMA R8, R57, R12.reuse, R16 ;  /* 0x0000000c39087223 */ /* 0x080fe40000000010 */
[----:B------:R-:W-:Y:S02]  /*2910*/  FFMA R52, R41, R12, R19 ;  /* 0x0000000c29347223 */ /* 0x000fe40000000013 */
[----:B------:R-:W0:Y:S01]  /*2920*/  LDS.128 R16, [R5+0x23b0] ;  /* 0x0023b00005107984 */ /* 0x000e220000000c00 */
[-C--:B------:R-:W-:Y:S02]  /*2930*/  FFMA R63, R44, R9.reuse, R45 ;  /* 0x000000092c3f7223 */ /* 0x080fe4000000002d */
[-C--:B------:R-:W-:Y:S02]  /*2940*/  FFMA R29, R40, R9.reuse, R29 ;  /* 0x00000009281d7223 */ /* 0x080fe4000000001d */
[----:B------:R-:W-:Y:S02]  /*2950*/  FFMA R45, R6, R9, R58 ;  /* 0x00000009062d7223 */ /* 0x000fe4000000003a */
[----:B------:R-:W1:Y:S01]  /*2960*/  LDS R9, [R54.X4+0xe00] ;  /* 0x000e000036097984 */ /* 0x000e620000004800 */
[----:B------:R-:W-:-:S02]  /*2970*/  FFMA R12, R44, R13, R8 ;  /* 0x0000000d2c0c7223 */ /* 0x000fc40000000008 */
[-C--:B0-----:R-:W-:Y:S02]  /*2980*/  FFMA R50, R75, R16.reuse, R50 ;  /* 0x000000104b327223 */ /* 0x081fe40000000032 */
[-C--:B------:R-:W-:Y:S01]  /*2990*/  FFMA R56, R65, R16.reuse, R48 ;  /* 0x0000001041387223 */ /* 0x080fe20000000030 */
[----:B------:R-:W0:Y:S01]  /*29a0*/  LDS R75, [R54.X4+0xe80] ;  /* 0x000e8000364b7984 */ /* 0x000e220000004800 */
[-C--:B------:R-:W-:Y:S02]  /*29b0*/  FFMA R46, R57, R16.reuse, R46 ;  /* 0x00000010392e7223 */ /* 0x080fe4000000002e */
[----:B------:R-:W-:Y:S01]  /*29c0*/  FFMA R57, R41, R16, R47 ;  /* 0x0000001029397223 */ /* 0x000fe2000000002f */
[----:B------:R-:W2:Y:S01]  /*29d0*/  LDS R65, [R54.X4+0xe20] ;  /* 0x000e200036417984 */ /* 0x000ea20000004800 */
[-C--:B------:R-:W-:Y:S02]  /*29e0*/  FFMA R48, R40, R13.reuse, R32 ;  /* 0x0000000d28307223 */ /* 0x080fe40000000020 */
[-C--:B------:R-:W-:Y:S01]  /*29f0*/  FFMA R16, R42, R13.reuse, R28 ;  /* 0x0000000d2a107223 */ /* 0x080fe2000000001c */
[----:B------:R-:W3:Y:S01]  /*2a00*/  LDS R47, [R54.X4+0xea0] ;  /* 0x000ea000362f7984 */ /* 0x000ee20000004800 */
[----:B------:R-:W-:-:S02]  /*2a10*/  FFMA R32, R6, R13, R52 ;  /* 0x0000000d06207223 */ /* 0x000fc40000000034 */
[-C--:B------:R-:W-:Y:S02]  /*2a20*/  FFMA R13, R40, R17.reuse, R50 ;  /* 0x00000011280d7223 */ /* 0x080fe40000000032 */
[----:B------:R-:W4:Y:S01]  /*2a30*/  LDS R50, [R54.X4+0xf00] ;  /* 0x000f000036327984 */ /* 0x000f220000004800 */
[-C--:B------:R-:W-:Y:S02]  /*2a40*/  FFMA R28, R42, R17.reuse, R56 ;  /* 0x000000112a1c7223 */ /* 0x080fe40000000038 */
[----:B------:R-:W-:Y:S02]  /*2a50*/  FFMA R57, R6, R17, R57 ;  /* 0x0000001106397223 */ /* 0x000fe40000000039 */
[C---:B-1----:R-:W-:Y:S01]  /*2a60*/  FFMA R42, R9.reuse, R26, R20 ;  /* 0x0000001a092a7223 */ /* 0x042fe20000000014 */
[----:B------:R-:W-:Y:S01]  /*2a70*/  LDS R6, [R54.X4+0xf20] ;  /* 0x000f200036067984 */ /* 0x000fe20000004800 */
[----:B------:R-:W-:-:S03]  /*2a80*/  FFMA R40, R9, R14, R48 ;  /* 0x0000000e09287223 */ /* 0x000fc60000000030 */
[----:B------:R-:W1:Y:S04]  /*2a90*/  LDS R48, [R54.X4+0xf80] ;  /* 0x000f800036307984 */ /* 0x000e680000004800 */
[----:B------:R-:W5:Y:S01]  /*2aa0*/  LDS R20, [R54.X4+0xfa0] ;  /* 0x000fa00036147984 */ /* 0x000f620000004800 */
[----:B------:R-:W-:Y:S02]  /*2ab0*/  FFMA R8, R44, R17, R46 ;  /* 0x000000112c087223 */ /* 0x000fe4000000002e */
[C---:B------:R-:W-:Y:S02]  /*2ac0*/  FFMA R46, R9.reuse, R34, R36 ;  /* 0x00000022092e7223 */ /* 0x040fe40000000024 */
[C---:B------:R-:W-:Y:S02]  /*2ad0*/  FFMA R44, R9.reuse, R38, R77 ;  /* 0x00000026092c7223 */ /* 0x040fe4000000004d */
[----:B------:R-:W-:-:S02]  /*2ae0*/  FFMA R64, R9, R22, R64 ;  /* 0x0000001609407223 */ /* 0x000fc40000000040 */
[C---:B------:R-:W-:Y:S02]  /*2af0*/  FFMA R41, R9.reuse, R30, R24 ;  /* 0x0000001e09297223 */ /* 0x040fe40000000018 */
[C---:B------:R-:W-:Y:S02]  /*2b00*/  FFMA R58, R9.reuse, R10, R29 ;  /* 0x0000000a093a7223 */ /* 0x040fe4000000001d */
[----:B------:R-:W-:Y:S02]  /*2b10*/  FFMA R9, R9, R18, R13 ;  /* 0x0000001209097223 */ /* 0x000fe4000000000d */
[C---:B0-----:R-:W-:Y:S02]  /*2b20*/  FFMA R29, R75.reuse, R34, R49 ;  /* 0x000000224b1d7223 */ /* 0x041fe40000000031 */
[----:B------:R-:W-:Y:S02]  /*2b30*/  FFMA R13, R75, R14, R16 ;  /* 0x0000000e4b0d7223 */ /* 0x000fe40000000010 */
[----:B--2---:R-:W-:-:S02]  /*2b40*/  FFMA R55, R65, R34, R55 ;  /* 0x0000002241377223 */ /* 0x004fc40000000037 */
[-C--:B------:R-:W-:Y:S02]  /*2b50*/  FFMA R17, R75, R30.reuse, R71 ;  /* 0x0000001e4b117223 */ /* 0x080fe40000000047 */
[----:B------:R-:W-:Y:S02]  /*2b60*/  FFMA R16, R65, R30, R61 ;  /* 0x0000001e41107223 */ /* 0x000fe4000000003d */
[C---:B---3--:R-:W-:Y:S02]  /*2b70*/  FFMA R34, R47.reuse, R34, R33 ;  /* 0x000000222f227223 */ /* 0x048fe40000000021 */
[C---:B------:R-:W-:Y:S02]  /*2b80*/  FFMA R24, R47.reuse, R38, R7 ;  /* 0x000000262f187223 */ /* 0x040fe40000000007 */
[----:B------:R-:W-:Y:S02]  /*2b90*/  FFMA R66, R47, R22, R21 ;  /* 0x000000162f427223 */ /* 0x000fe40000000015 */
[----:B------:R-:W-:-:S02]  /*2ba0*/  FFMA R36, R65, R26, R59 ;  /* 0x0000001a41247223 */ /* 0x000fc4000000003b */
[----:B------:R-:W-:Y:S01]  /*2bb0*/  FFMA R52, R65, R10, R63 ;  /* 0x0000000a41347223 */ /* 0x000fe2000000003f */
[----:B------:R-:W-:Y:S01]  /*2bc0*/  LDS R59, [R54.X4+0x1080] ;  /* 0x00108000363b7984 */ /* 0x000fe20000004800 */
[C---:B------:R-:W-:Y:S02]  /*2bd0*/  FFMA R25, R47.reuse, R26, R25 ;  /* 0x0000001a2f197223 */ /* 0x040fe40000000019 */
[C---:B------:R-:W-:Y:S01]  /*2be0*/  FFMA R30, R47.reuse, R30, R43 ;  /* 0x0000001e2f1e7223 */ /* 0x040fe2000000002b */
[----:B------:R-:W-:Y:S01]  /*2bf0*/  LDS R63, [R54.X4+0x1000] ;  /* 0x00100000363f7984 */ /* 0x000fe20000004800 */
[C---:B------:R-:W-:Y:S02]  /*2c00*/  FFMA R62, R47.reuse, R10, R45 ;  /* 0x0000000a2f3e7223 */ /* 0x040fe4000000002d */
[C---:B------:R-:W-:Y:S02]  /*2c10*/  FFMA R32, R47.reuse, R14, R32 ;  /* 0x0000000e2f207223 */ /* 0x040fe40000000020 */
[----:B------:R-:W-:-:S02]  /*2c20*/  FFMA R33, R47, R18, R57 ;  /* 0x000000122f217223 */ /* 0x000fc40000000039 */
[C---:B----4-:R-:W-:Y:S01]  /*2c30*/  FFMA R21, R50.reuse, R35, R46 ;  /* 0x0000002332157223 */ /* 0x050fe2000000002e */
[----:B------:R-:W-:Y:S01]  /*2c40*/  LDS R57, [R54.X4+0x10a0] ;  /* 0x0010a00036397984 */ /* 0x000fe20000004800 */
[----:B------:R-:W-:-:S03]  /*2c50*/  FFMA R7, R50, R39, R44 ;  /* 0x0000002732077223 */ /* 0x000fc6000000002c */
[----:B------:R-:W0:Y:S01]  /*2c60*/  LDS.128 R44, [R5+0x2040] ;  /* 0x00204000052c7984 */ /* 0x000e220000000c00 */
[C---:B------:R-:W-:Y:S02]  /*2c70*/  FFMA R49, R75.reuse, R38, R67 ;  /* 0x000000264b317223 */ /* 0x040fe40000000043 */
[----:B------:R-:W-:Y:S02]  /*2c80*/  FFMA R28, R75, R18, R28 ;  /* 0x000000124b1c7223 */ /* 0x000fe4000000001c */
[C---:B------:R-:W-:Y:S02]  /*2c90*/  FFMA R51, R65.reuse, R38, R51 ;  /* 0x0000002641337223 */ /* 0x040fe40000000033 */
[C---:B------:R-:W-:Y:S02]  /*2ca0*/  FFMA R12, R65.reuse, R14, R12 ;  /* 0x0000000e410c7223 */ /* 0x040fe4000000000c */
[----:B------:R-:W-:Y:S02]  /*2cb0*/  FFMA R8, R65, R18, R8 ;  /* 0x0000001241087223 */ /* 0x000fe40000000008 */
[----:B------:R-:W-:-:S02]  /*2cc0*/  FFMA R64, R50, R23, R64 ;  /* 0x0000001732407223 */ /* 0x000fc40000000040 */
[C---:B------:R-:W-:Y:S02]  /*2cd0*/  FFMA R38, R50.reuse, R27, R42 ;  /* 0x0000001b32267223 */ /* 0x040fe4000000002a */
[C---:B------:R-:W-:Y:S02]  /*2ce0*/  FFMA R18, R50.reuse, R31, R41 ;  /* 0x0000001f32127223 */ /* 0x040fe40000000029 */
[C---:B------:R-:W-:Y:S02]  /*2cf0*/  FFMA R58, R50.reuse, R11, R58 ;  /* 0x0000000b323a7223 */ /* 0x040fe4000000003a */
[C---:B------:R-:W-:Y:S02]  /*2d00*/  FFMA R14, R50.reuse, R15, R40 ;  /* 0x0000000f320e7223 */ /* 0x040fe40000000028 */
[----:B------:R-:W-:Y:S01]  /*2d10*/  FFMA R50, R50, R19, R9 ;  /* 0x0000001332327223 */ /* 0x000fe20000000009 */
[----:B------:R-:W-:Y:S01]  /*2d20*/  LDS.128 R40, [R5+0x20c0] ;  /* 0x0020c00005287984 */ /* 0x000fe20000000c00 */
[----:B------:R-:W-:-:S03]  /*2d30*/  FFMA R60, R75, R22, R37 ;  /* 0x000000164b3c7223 */ /* 0x000fc60000000025 */
[----:B------:R-:W2:Y:S01]  /*2d40*/  LDS R9, [R54.X4+0x1020] ;  /* 0x0010200036097984 */ /* 0x000ea20000004800 */
[C---:B------:R-:W-:Y:S02]  /*2d50*/  FFMA R37, R75.reuse, R26, R69 ;  /* 0x0000001a4b257223 */ /* 0x040fe40000000045 */
[----:B------:R-:W-:Y:S02]  /*2d60*/  FFMA R56, R75, R10, R73 ;  /* 0x0000000a4b387223 */ /* 0x000fe40000000049 */
[----:B------:R-:W-:Y:S01]  /*2d70*/  FFMA R53, R65, R22, R53 ;  /* 0x0000001641357223 */ /* 0x000fe20000000035 */
[----:B------:R-:W3:Y:S01]  /*2d80*/  LDS R10, [R54.X4+0x1180] ;  /* 0x00118000360a7984 */ /* 0x000ee20000004800 */
[-C--:B-1----:R-:W-:Y:S02]  /*2d90*/  FFMA R49, R48, R39.reuse, R49 ;  /* 0x0000002730317223 */ /* 0x082fe40000000031 */
[-C--:B------:R-:W-:Y:S02]  /*2da0*/  FFMA R51, R6, R39.reuse, R51 ;  /* 0x0000002706337223 */ /* 0x080fe40000000033 */
[----:B-----5:R-:W-:-:S02]  /*2db0*/  FFMA R61, R20, R39, R24 ;  /* 0x00000027143d7223 */ /* 0x020fc40000000018 */
[C---:B------:R-:W-:Y:S01]  /*2dc0*/  FFMA R22, R48.reuse, R35, R29 ;  /* 0x0000002330167223 */ /* 0x040fe2000000001d */
[----:B------:R-:W1:Y:S01]  /*2dd0*/  LDS R24, [R54.X4+0x1120] ;  /* 0x0011200036187984 */ /* 0x000e620000004800 */
[C---:B------:R-:W-:Y:S02]  /*2de0*/  FFMA R60, R48.reuse, R23, R60 ;  /* 0x00000017303c7223 */ /* 0x040fe4000000003c */
[C---:B------:R-:W-:Y:S02]  /*2df0*/  FFMA R37, R48.reuse, R27, R37 ;  /* 0x0000001b30257223 */ /* 0x040fe40000000025 */
[C---:B------:R-:W-:Y:S02]  /*2e00*/  FFMA R17, R48.reuse, R31, R17 ;  /* 0x0000001f30117223 */ /* 0x040fe40000000011 */
[C---:B------:R-:W-:Y:S02]  /*2e10*/  FFMA R56, R48.reuse, R11, R56 ;  /* 0x0000000b30387223 */ /* 0x040fe40000000038 */
[----:B------:R-:W-:-:S02]  /*2e20*/  FFMA R13, R48, R15, R13 ;  /* 0x0000000f300d7223 */ /* 0x000fc4000000000d */
[C---:B------:R-:W-:Y:S02]  /*2e30*/  FFMA R55, R6.reuse, R35, R55 ;  /* 0x0000002306377223 */ /* 0x040fe40000000037 */
[C---:B------:R-:W-:Y:S02]  /*2e40*/  FFMA R53, R6.reuse, R23, R53 ;  /* 0x0000001706357223 */ /* 0x040fe40000000035 */
[C---:B------:R-:W-:Y:S02]  /*2e50*/  FFMA R36, R6.reuse, R27, R36 ;  /* 0x0000001b06247223 */ /* 0x040fe40000000024 */
[C---:B------:R-:W-:Y:S02]  /*2e60*/  FFMA R16, R6.reuse, R31, R16 ;  /* 0x0000001f06107223 */ /* 0x040fe40000000010 */
[C---:B------:R-:W-:Y:S02]  /*2e70*/  FFMA R52, R6.reuse, R11, R52 ;  /* 0x0000000b06347223 */ /* 0x040fe40000000034 */
[----:B------:R-:W-:-:S02]  /*2e80*/  FFMA R12, R6, R15, R12 ;  /* 0x0000000f060c7223 */ /* 0x000fc4000000000c */
[----:B------:R-:W-:Y:S02]  /*2e90*/  FFMA R26, R6, R19, R8 ;  /* 0x00000013061a7223 */ /* 0x000fe40000000008 */
[----:B------:R-:W-:Y:S01]  /*2ea0*/  FFMA R39, R20, R27, R25 ;  /* 0x0000001b14277223 */ /* 0x000fe20000000019 */
[----:B------:R-:W4:Y:S01]  /*2eb0*/  LDS R8, [R54.X4+0x1100] ;  /* 0x0011000036087984 */ /* 0x000f220000004800 */
[----:B------:R-:W-:Y:S02]  /*2ec0*/  FFMA R48, R48, R19, R28 ;  /* 0x0000001330307223 */ /* 0x000fe4000000001c */
[C---:B------:R-:W-:Y:S01]  /*2ed0*/  FFMA R65, R20.reuse, R35, R34 ;  /* 0x0000002314417223 */ /* 0x040fe20000000022 */
[----:B------:R-:W5:Y:S01]  /*2ee0*/  LDS R6, [R54.X4+0x11a0] ;  /* 0x0011a00036067984 */ /* 0x000f620000004800 */
[C---:B------:R-:W-:Y:S02]  /*2ef0*/  FFMA R25, R20.reuse, R31, R30 ;  /* 0x0000001f14197223 */ /* 0x040fe4000000001e */
[C---:B------:R-:W-:Y:S01]  /*2f00*/  FFMA R15, R20.reuse, R15, R32 ;  /* 0x0000000f140f7223 */ /* 0x040fe20000000020 */
[----:B------:R-:W5:Y:S01]  /*2f10*/  LDS.128 R28, [R5+0x2140] ;  /* 0x00214000051c7984 */ /* 0x000f620000000c00 */
[----:B------:R-:W-:-:S03]  /*2f20*/  FFMA R27, R20, R19, R33 ;  /* 0x00000013141b7223 */ /* 0x000fc60000000021 */
[----:B------:R-:W5:Y:S01]  /*2f30*/  LDS.128 R32, [R5+0x21c0] ;  /* 0x0021c00005207984 */ /* 0x000f620000000c00 */
[C---:B------:R-:W-:Y:S02]  /*2f40*/  FFMA R62, R20.reuse, R11, R62 ;  /* 0x0000000b143e7223 */ /* 0x040fe4000000003e */
[----:B------:R-:W-:Y:S02]  /*2f50*/  FFMA R66, R20, R23, R66 ;  /* 0x0000001714427223 */ /* 0x000fe40000000042 */
[C---:B0-----:R-:W-:Y:S02]  /*2f60*/  FFMA R75, R44.reuse, R63, R21 ;  /* 0x0000003f2c4b7223 */ /* 0x041fe40000000015 */
[C---:B------:R-:W-:Y:S02]  /*2f70*/  FFMA R11, R44.reuse, R59, R22 ;  /* 0x0000003b2c0b7223 */ /* 0x040fe40000000016 */
[----:B------:R-:W0:Y:S01]  /*2f80*/  LDS.128 R20, [R5+0x2240] ;  /* 0x0022400005147984 */ /* 0x000e220000000c00 */
[----:B--2---:R-:W-:-:S02]  /*2f90*/  FFMA R19, R44, R9, R55 ;  /* 0x000000092c137223 */ /* 0x004fc40000000037 */
[----:B------:R-:W-:Y:S02]  /*2fa0*/  FFMA R44, R44, R57, R65 ;  /* 0x000000392c2c7223 */ /* 0x000fe40000000041 */
[-C--:B------:R-:W-:Y:S02]  /*2fb0*/  FFMA R65, R63, R40.reuse, R7 ;  /* 0x000000283f417223 */ /* 0x080fe40000000007 */
[-C--:B------:R-:W-:Y:S02]  /*2fc0*/  FFMA R7, R59, R40.reuse, R49 ;  /* 0x000000283b077223 */ /* 0x080fe40000000031 */
[-C--:B------:R-:W-:Y:S02]  /*2fd0*/  FFMA R51, R9, R40.reuse, R51 ;  /* 0x0000002809337223 */ /* 0x080fe40000000033 */
[----:B------:R-:W-:Y:S02]  /*2fe0*/  FFMA R40, R57, R40, R61 ;  /* 0x0000002839287223 */ /* 0x000fe4000000003d */
[----:B---3--:R-:W-:-:S02]  /*2ff0*/  FFMA R61, R10, R41, R7 ;  /* 0x000000290a3d7223 */ /* 0x008fc40000000007 */
[-C--:B-1----:R-:W-:Y:S02]  /*3000*/  FFMA R51, R24, R41.reuse, R51 ;  /* 0x0000002918337223 */ /* 0x082fe40000000033 */
[-C--:B----4-:R-:W-:Y:S02]  /*3010*/  FFMA R65, R8, R41.reuse, R65 ;  /* 0x0000002908417223 */ /* 0x090fe40000000041 */
[----:B-----5:R-:W-:Y:S02]  /*3020*/  FFMA R7, R6, R41, R40 ;  /* 0x0000002906077223 */ /* 0x020fe40000000028 */
[-C--:B------:R-:W-:Y:S02]  /*3030*/  FFMA R64, R63, R28.reuse, R64 ;  /* 0x0000001c3f407223 */ /* 0x080fe40000000040 */
[-C--:B------:R-:W-:Y:S02]  /*3040*/  FFMA R60, R59, R28.reuse, R60 ;  /* 0x0000001c3b3c7223 */ /* 0x080fe4000000003c */
[----:B------:R-:W-:-:S02]  /*3050*/  FFMA R41, R9, R28, R53 ;  /* 0x0000001c09297223 */ /* 0x000fc40000000035 */
[----:B------:R-:W-:Y:S02]  /*3060*/  FFMA R66, R57, R28, R66 ;  /* 0x0000001c39427223 */ /* 0x000fe40000000042 */
[-C--:B------:R-:W-:Y:S02]  /*3070*/  FFMA R38, R63, R32.reuse, R38 ;  /* 0x000000203f267223 */ /* 0x080fe40000000026 */
[----:B------:R-:W-:Y:S02]  /*3080*/  FFMA R36, R9, R32, R36 ;  /* 0x0000002009247223 */ /* 0x000fe40000000024 */
[----:B------:R-:W-:Y:S02]  /*3090*/  FFMA R55, R10, R45, R11 ;  /* 0x0000002d0a377223 */ /* 0x000fe4000000000b */
[-C--:B------:R-:W-:Y:S02]  /*30a0*/  FFMA R77, R8, R29.reuse, R64 ;  /* 0x0000001d084d7223 */ /* 0x080fe40000000040 */
[----:B------:R-:W-:-:S02]  /*30b0*/  FFMA R71, R10, R29, R60 ;  /* 0x0000001d0a477223 */ /* 0x000fc4000000003c */
[-C--:B------:R-:W-:Y:S02]  /*30c0*/  FFMA R41, R24, R29.reuse, R41 ;  /* 0x0000001d18297223 */ /* 0x080fe40000000029 */
[----:B------:R-:W-:Y:S02]  /*30d0*/  FFMA R67, R6, R29, R66 ;  /* 0x0000001d06437223 */ /* 0x000fe40000000042 */
[-C--:B------:R-:W-:Y:S01]  /*30e0*/  FFMA R29, R59, R32.reuse, R37 ;  /* 0x000000203b1d7223 */ /* 0x080fe20000000025 */
[----:B------:R-:W-:Y:S01]  /*30f0*/  LDS R66, [R54.X4+0x1700] ;  /* 0x0017000036427984 */ /* 0x000fe20000004800 */
[----:B------:R-:W-:Y:S02]  /*3100*/  FFMA R11, R57, R32, R39 ;  /* 0x00000020390b7223 */ /* 0x000fe40000000027 */
[-C--:B------:R-:W-:Y:S02]  /*3110*/  FFMA R60, R8, R33.reuse, R38 ;  /* 0x00000021083c7223 */ /* 0x080fe40000000026 */
[----:B------:R-:W-:-:S02]  /*3120*/  FFMA R53, R24, R33, R36 ;  /* 0x0000002118357223 */ /* 0x000fc40000000024 */
[----:B------:R-:W1:Y:S01]  /*3130*/  LDS.128 R36, [R5+0x22c0] ;  /* 0x0022c00005247984 */ /* 0x000e620000000c00 */
[-C--:B------:R-:W-:Y:S02]  /*3140*/  FFMA R29, R10, R33.reuse, R29 ;  /* 0x000000210a1d7223 */ /* 0x080fe4000000001d */
[----:B------:R-:W-:Y:S02]  /*3150*/  FFMA R11, R6, R33, R11 ;  /* 0x00000021060b7223 */ /* 0x000fe4000000000b */
[----:B------:R-:W-:Y:S02]  /*3160*/  FFMA R49, R24, R45, R19 ;  /* 0x0000002d18317223 */ /* 0x000fe40000000013 */
[-C--:B0-----:R-:W-:Y:S02]  /*3170*/  FFMA R28, R63, R20.reuse, R18 ;  /* 0x000000143f1c7223 */ /* 0x081fe40000000012 */
[-C--:B------:R-:W-:Y:S02]  /*3180*/  FFMA R33, R59, R20.reuse, R17 ;  /* 0x000000143b217223 */ /* 0x080fe40000000011 */
[----:B------:R-:W-:-:S02]  /*3190*/  FFMA R69, R9, R20, R16 ;  /* 0x0000001409457223 */ /* 0x000fc40000000010 */
[----:B------:R-:W0:Y:S01]  /*31a0*/  LDS.128 R16, [R5+0x2340] ;  /* 0x0023400005107984 */ /* 0x000e220000000c00 */
[----:B------:R-:W-:Y:S02]  /*31b0*/  FFMA R25, R57, R20, R25 ;  /* 0x0000001439197223 */ /* 0x000fe40000000019 */
[C---:B------:R-:W-:Y:S02]  /*31c0*/  FFMA R75, R8.reuse, R45, R75 ;  /* 0x0000002d084b7223 */ /* 0x040fe4000000004b */
[-C--:B------:R-:W-:Y:S02]  /*31d0*/  FFMA R20, R8, R21.reuse, R28 ;  /* 0x0000001508147223 */ /* 0x080fe4000000001c */
[-C--:B------:R-:W-:Y:S01]  /*31e0*/  FFMA R33, R10, R21.reuse, R33 ;  /* 0x000000150a217223 */ /* 0x080fe20000000021 */
[----:B------:R-:W-:Y:S01]  /*31f0*/  LDS R28, [R54.X4+0x1280] ;  /* 0x00128000361c7984 */ /* 0x000fe20000004800 */
[-C--:B------:R-:W-:Y:S02]  /*3200*/  FFMA R69, R24, R21.reuse, R69 ;  /* 0x0000001518457223 */ /* 0x080fe40000000045 */
[----:B------:R-:W-:-:S02]  /*3210*/  FFMA R25, R6, R21, R25 ;  /* 0x0000001506197223 */ /* 0x000fc40000000019 */
[----:B------:R-:W-:Y:S02]  /*3220*/  FFMA R45, R6, R45, R44 ;  /* 0x0000002d062d7223 */ /* 0x000fe4000000002c */
[-C--:B-1----:R-:W-:Y:S02]  /*3230*/  FFMA R56, R59, R36.reuse, R56 ;  /* 0x000000243b387223 */ /* 0x082fe40000000038 */
[-C--:B------:R-:W-:Y:S02]  /*3240*/  FFMA R32, R63, R36.reuse, R58 ;  /* 0x000000243f207223 */ /* 0x080fe4000000003a */
[-C--:B------:R-:W-:Y:S02]  /*3250*/  FFMA R21, R9, R36.reuse, R52 ;  /* 0x0000002409157223 */ /* 0x080fe40000000034 */
[----:B------:R-:W-:Y:S01]  /*3260*/  FFMA R62, R57, R36, R62 ;  /* 0x00000024393e7223 */ /* 0x000fe2000000003e */
[----:B------:R-:W-:Y:S01]  /*3270*/  LDS R52, [R54.X4+0x1220] ;  /* 0x0012200036347984 */ /* 0x000fe20000004800 */
[----:B------:R-:W-:-:S02]  /*3280*/  FFMA R73, R10, R37, R56 ;  /* 0x000000250a497223 */ /* 0x000fc40000000038 */
[-C--:B0-----:R-:W-:Y:S02]  /*3290*/  FFMA R36, R63, R16.reuse, R14 ;  /* 0x000000103f247223 */ /* 0x081fe4000000000e */
[-C--:B------:R-:W-:Y:S02]  /*32a0*/  FFMA R56, R59, R16.reuse, R13 ;  /* 0x000000103b387223 */ /* 0x080fe4000000000d */
[-C--:B------:R-:W-:Y:S02]  /*32b0*/  FFMA R44, R9, R16.reuse, R12 ;  /* 0x00000010092c7223 */ /* 0x080fe4000000000c */
[----:B------:R-:W-:Y:S02]  /*32c0*/  FFMA R40, R57, R16, R15 ;  /* 0x0000001039287223 */ /* 0x000fe4000000000f */
[----:B------:R-:W0:Y:S04]  /*32d0*/  LDS.128 R12, [R5+0x23c0] ;  /* 0x0023c000050c7984 */ /* 0x000e280000000c00 */
[----:B------:R-:W1:Y:S01]  /*32e0*/  LDS R16, [R54.X4+0x1200] ;  /* 0x0012000036107984 */ /* 0x000e620000004800 */
[----:B------:R-:W-:-:S02]  /*32f0*/  FFMA R32, R8, R37, R32 ;  /* 0x0000002508207223 */ /* 0x000fc40000000020 */
[----:B------:R-:W-:Y:S02]  /*3300*/  FFMA R56, R10, R17, R56 ;  /* 0x000000110a387223 */ /* 0x000fe40000000038 */
[-C--:B------:R-:W-:Y:S02]  /*3310*/  FFMA R21, R24, R37.reuse, R21 ;  /* 0x0000002518157223 */ /* 0x080fe40000000015 */
[----:B------:R-:W-:Y:S02]  /*3320*/  FFMA R37, R6, R37, R62 ;  /* 0x0000002506257223 */ /* 0x000fe4000000003e */
[-C--:B0-----:R-:W-:Y:S02]  /*3330*/  FFMA R50, R63, R12.reuse, R50 ;  /* 0x0000000c3f327223 */ /* 0x081fe40000000032 */
[-C--:B------:R-:W-:Y:S02]  /*3340*/  FFMA R48, R59, R12.reuse, R48 ;  /* 0x0000000c3b307223 */ /* 0x080fe40000000030 */
[-C--:B------:R-:W-:Y:S01]  /*3350*/  FFMA R26, R9, R12.reuse, R26 ;  /* 0x0000000c091a7223 */ /* 0x080fe2000000001a */
[----:B------:R-:W0:Y:S01]  /*3360*/  LDS R59, [R54.X4+0x12a0] ;  /* 0x0012a000363b7984 */ /* 0x000e220000004800 */
[----:B------:R-:W-:-:S02]  /*3370*/  FFMA R12, R57, R12, R27 ;  /* 0x0000000c390c7223 */ /* 0x000fc4000000001b */
[-C--:B------:R-:W-:Y:S02]  /*3380*/  FFMA R57, R8, R17.reuse, R36 ;  /* 0x0000001108397223 */ /* 0x080fe40000000024 */
[----:B------:R-:W-:Y:S02]  /*3390*/  FFMA R27, R6, R17, R40 ;  /* 0x00000011061b7223 */ /* 0x000fe40000000028 */
[-C--:B------:R-:W-:Y:S01]  /*33a0*/  FFMA R9, R8, R13.reuse, R50 ;  /* 0x0000000d08097223 */ /* 0x080fe20000000032 */
[----:B------:R-:W2:Y:S01]  /*33b0*/  LDS R40, [R54.X4+0x1380] ;  /* 0x0013800036287984 */ /* 0x000ea20000004800 */
[----:B------:R-:W-:-:S03]  /*33c0*/  FFMA R8, R10, R13, R48 ;  /* 0x0000000d0a087223 */ /* 0x000fc60000000030 */
[----:B------:R-:W3:Y:S01]  /*33d0*/  LDS R10, [R54.X4+0x1300] ;  /* 0x00130000360a7984 */ /* 0x000ee20000004800 */
[----:B-1----:R-:W-:-:S03]  /*33e0*/  FFMA R63, R16, R38, R32 ;  /* 0x00000026103f7223 */ /* 0x002fc60000000020 */
[----:B------:R-:W1:Y:S01]  /*33f0*/  LDS R32, [R54.X4+0x1320] ;  /* 0x0013200036207984 */ /* 0x000e620000004800 */
[----:B------:R-:W-:-:S03]  /*3400*/  FFMA R36, R6, R13, R12 ;  /* 0x0000000d06247223 */ /* 0x000fc6000000000c */
[----:B------:R-:W4:Y:S01]  /*3410*/  LDS R6, [R54.X4+0x13a0] ;  /* 0x0013a00036067984 */ /* 0x000f220000004800 */
[C---:B------:R-:W-:Y:S02]  /*3420*/  FFMA R44, R24.reuse, R17, R44 ;  /* 0x00000011182c7223 */ /* 0x040fe4000000002c */
[----:B------:R-:W-:Y:S02]  /*3430*/  FFMA R17, R24, R13, R26 ;  /* 0x0000000d18117223 */ /* 0x000fe4000000001a */
        /* <DEDUP_REMOVED lines=10> */
[C---:B------:R-:W-:Y:S02]  /*34e0*/  FFMA R58, R28.reuse, R34, R29 ;  /* 0x000000221c3a7223 */ /* 0x040fe4000000001d */
[C---:B------:R-:W-:Y:S02]  /*34f0*/  FFMA R48, R28.reuse, R22, R33 ;  /* 0x000000161c307223 */ /* 0x040fe40000000021 */
[C---:B------:R-:W-:Y:S02]  /*3500*/  FFMA R61, R28.reuse, R38, R73 ;  /* 0x000000261c3d7223 */ /* 0x040fe40000000049 */
[C---:B------:R-:W-:Y:S02]  /*3510*/  FFMA R55, R28.reuse, R18, R56 ;  /* 0x000000121c377223 */ /* 0x040fe40000000038 */
[----:B------:R-:W-:Y:S02]  /*3520*/  FFMA R8, R28, R14, R8 ;  /* 0x0000000e1c087223 */ /* 0x000fe40000000008 */
[----:B------:R-:W-:-:S02]  /*3530*/  FFMA R33, R52, R30, R41 ;  /* 0x0000001e34217223 */ /* 0x000fc40000000029 */
[C---:B------:R-:W-:Y:S02]  /*3540*/  FFMA R13, R52.reuse, R46, R49 ;  /* 0x0000002e340d7223 */ /* 0x040fe40000000031 */
[C---:B------:R-:W-:Y:S01]  /*3550*/  FFMA R29, R52.reuse, R42, R51 ;  /* 0x0000002a341d7223 */ /* 0x040fe20000000033 */
[----:B------:R-:W-:Y:S01]  /*3560*/  LDS R49, [R54.X4+0x1420] ;  /* 0x0014200036317984 */ /* 0x000fe20000004800 */
[C---:B------:R-:W-:Y:S02]  /*3570*/  FFMA R56, R52.reuse, R34, R53 ;  /* 0x0000002234387223 */ /* 0x040fe40000000035 */
[C---:B------:R-:W-:Y:S01]  /*3580*/  FFMA R28, R52.reuse, R22, R69 ;  /* 0x00000016341c7223 */ /* 0x040fe20000000045 */
[----:B------:R-:W-:Y:S01]  /*3590*/  LDS R53, [R54.X4+0x1400] ;  /* 0x0014000036357984 */ /* 0x000fe20000004800 */
[C---:B------:R-:W-:Y:S02]  /*35a0*/  FFMA R41, R52.reuse, R38, R21 ;  /* 0x0000002634297223 */ /* 0x040fe40000000015 */
[C---:B------:R-:W-:Y:S01]  /*35b0*/  FFMA R44, R52.reuse, R18, R44 ;  /* 0x00000012342c7223 */ /* 0x040fe2000000002c */
[----:B------:R-:W-:Y:S01]  /*35c0*/  LDS R51, [R54.X4+0x1480] ;  /* 0x0014800036337984 */ /* 0x000fe20000004800 */
[----:B------:R-:W-:-:S02]  /*35d0*/  FFMA R17, R52, R14, R17 ;  /* 0x0000000e34117223 */ /* 0x000fc40000000011 */
[C---:B0-----:R-:W-:Y:S02]  /*35e0*/  FFMA R20, R59.reuse, R46, R45 ;  /* 0x0000002e3b147223 */ /* 0x041fe4000000002d */
        /* <DEDUP_REMOVED lines=11> */
[C---:B--2---:R-:W-:Y:S02]  /*36a0*/  FFMA R16, R40.reuse, R47, R16 ;  /* 0x0000002f28107223 */ /* 0x044fe40000000010 */
[C---:B------:R-:W-:Y:S01]  /*36b0*/  FFMA R12, R40.reuse, R43, R12 ;  /* 0x0000002b280c7223 */ /* 0x040fe2000000000c */
[----:B------:R-:W-:Y:S01]  /*36c0*/  LDS R36, [R54.X4+0x1720] ;  /* 0x0017200036247984 */ /* 0x000fe20000004800 */
[C---:B------:R-:W-:Y:S02]  /*36d0*/  FFMA R64, R40.reuse, R31, R64 ;  /* 0x0000001f28407223 */ /* 0x040fe40000000040 */
[C---:B------:R-:W-:Y:S02]  /*36e0*/  FFMA R58, R40.reuse, R35, R58 ;  /* 0x00000023283a7223 */ /* 0x040fe4000000003a */
[----:B------:R-:W-:-:S02]  /*36f0*/  FFMA R48, R40, R23, R48 ;  /* 0x0000001728307223 */ /* 0x000fc40000000030 */
[C---:B------:R-:W-:Y:S02]  /*3700*/  FFMA R61, R40.reuse, R39, R61 ;  /* 0x00000027283d7223 */ /* 0x040fe4000000003d */
[----:B------:R-:W-:Y:S02]  /*3710*/  FFMA R55, R40, R19, R55 ;  /* 0x0000001328377223 */ /* 0x000fe40000000037 */
[C---:B---3--:R-:W-:Y:S02]  /*3720*/  FFMA R14, R10.reuse, R47, R26 ;  /* 0x0000002f0a0e7223 */ /* 0x048fe4000000001a */
[C---:B------:R-:W-:Y:S02]  /*3730*/  FFMA R7, R10.reuse, R43, R24 ;  /* 0x0000002b0a077223 */ /* 0x040fe40000000018 */
[C---:B------:R-:W-:Y:S01]  /*3740*/  FFMA R65, R10.reuse, R31, R65 ;  /* 0x0000001f0a417223 */ /* 0x040fe20000000041 */
[----:B------:R-:W0:Y:S01]  /*3750*/  LDS.128 R24, [R5+0x2050] ;  /* 0x0020500005187984 */ /* 0x000e220000000c00 */
[----:B------:R-:W-:-:S02]  /*3760*/  FFMA R60, R10, R35, R60 ;  /* 0x000000230a3c7223 */ /* 0x000fc4000000003c */
[C---:B------:R-:W-:Y:S02]  /*3770*/  FFMA R50, R10.reuse, R23, R50 ;  /* 0x000000170a327223 */ /* 0x040fe40000000032 */
[C---:B------:R-:W-:Y:S02]  /*3780*/  FFMA R63, R10.reuse, R39, R63 ;  /* 0x000000270a3f7223 */ /* 0x040fe4000000003f */
[C---:B------:R-:W-:Y:S02]  /*3790*/  FFMA R57, R10.reuse, R19, R57 ;  /* 0x000000130a397223 */ /* 0x040fe40000000039 */
[-C--:B------:R-:W-:Y:S02]  /*37a0*/  FFMA R42, R10, R15.reuse, R9 ;  /* 0x0000000f0a2a7223 */ /* 0x080fe40000000009 */
[----:B------:R-:W-:Y:S02]  /*37b0*/  FFMA R40, R40, R15, R8 ;  /* 0x0000000f28287223 */ /* 0x000fe40000000008 */
[----:B------:R-:W2:Y:S01]  /*37c0*/  LDS.128 R8, [R5+0x20d0] ;  /* 0x0020d00005087984 */ /* 0x000ea20000000c00 */
[----:B-1----:R-:W-:-:S03]  /*37d0*/  FFMA R46, R32, R23, R28 ;  /* 0x00000017202e7223 */ /* 0x002fc6000000001c */
[----:B------:R-:W1:Y:S01]  /*37e0*/  LDS R28, [R54.X4+0x15a0] ;  /* 0x0015a000361c7984 */ /* 0x000e620000004800 */
[C---:B------:R-:W-:Y:S02]  /*37f0*/  FFMA R22, R32.reuse, R47, R13 ;  /* 0x0000002f20167223 */ /* 0x040fe4000000000d */
[C---:B------:R-:W-:Y:S02]  /*3800*/  FFMA R13, R32.reuse, R43, R29 ;  /* 0x0000002b200d7223 */ /* 0x040fe4000000001d */
[C---:B------:R-:W-:Y:S01]  /*3810*/  FFMA R33, R32.reuse, R31, R33 ;  /* 0x0000001f20217223 */ /* 0x040fe20000000021 */
[----:B------:R-:W3:Y:S01]  /*3820*/  LDS R29, [R54.X4+0x16a0] ;  /* 0x0016a000361d7984 */ /* 0x000ee20000004800 */
[----:B------:R-:W-:Y:S02]  /*3830*/  FFMA R56, R32, R35, R56 ;  /* 0x0000002320387223 */ /* 0x000fe40000000038 */
[C---:B----4-:R-:W-:Y:S02]  /*3840*/  FFMA R67, R6.reuse, R31, R67 ;  /* 0x0000001f06437223 */ /* 0x050fe40000000043 */
[C---:B------:R-:W-:Y:S01]  /*3850*/  FFMA R62, R6.reuse, R35, R62 ;  /* 0x00000023063e7223 */ /* 0x040fe2000000003e */
[----:B------:R-:W-:Y:S01]  /*3860*/  LDS R31, [R54.X4+0x1620] ;  /* 0x00162000361f7984 */ /* 0x000fe20000004800 */
[----:B------:R-:W-:-:S03]  /*3870*/  FFMA R21, R6, R43, R21 ;  /* 0x0000002b06157223 */ /* 0x000fc60000000015 */
[----:B------:R-:W4:Y:S01]  /*3880*/  LDS R35, [R54.X4+0x1680] ;  /* 0x0016800036237984 */ /* 0x000f220000004800 */
[----:B------:R-:W-:-:S03]  /*3890*/  FFMA R43, R6, R39, R38 ;  /* 0x00000027062b7223 */ /* 0x000fc60000000026 */
[----:B------:R-:W5:Y:S01]  /*38a0*/  LDS R38, [R54.X4+0x1780] ;  /* 0x0017800036267984 */ /* 0x000f620000004800 */
[----:B------:R-:W-:Y:S02]  /*38b0*/  FFMA R20, R6, R47, R20 ;  /* 0x0000002f06147223 */ /* 0x000fe40000000014 */
[C---:B------:R-:W-:Y:S02]  /*38c0*/  FFMA R41, R32.reuse, R39, R41 ;  /* 0x0000002720297223 */ /* 0x040fe40000000029 */
[C---:B------:R-:W-:Y:S02]  /*38d0*/  FFMA R44, R32.reuse, R19, R44 ;  /* 0x00000013202c7223 */ /* 0x040fe4000000002c */
[----:B------:R-:W-:Y:S02]  /*38e0*/  FFMA R32, R32, R15, R17 ;  /* 0x0000000f20207223 */ /* 0x000fe40000000011 */
[C---:B------:R-:W-:Y:S02]  /*38f0*/  FFMA R52, R6.reuse, R23, R52 ;  /* 0x0000001706347223 */ /* 0x040fe40000000034 */
[----:B------:R-:W-:-:S02]  /*3900*/  FFMA R47, R6, R19, R18 ;  /* 0x00000013062f7223 */ /* 0x000fc40000000012 */
[----:B------:R-:W-:Y:S02]  /*3910*/  FFMA R59, R6, R15, R59 ;  /* 0x0000000f063b7223 */ /* 0x000fe4000000003b */
[C---:B0-----:R-:W-:Y:S02]  /*3920*/  FFMA R6, R24.reuse, R53, R14 ;  /* 0x0000003518067223 */ /* 0x041fe4000000000e */
[----:B------:R-:W-:Y:S02]  /*3930*/  FFMA R20, R24, R45, R20 ;  /* 0x0000002d18147223 */ /* 0x000fe40000000014 */
[-C--:B--2---:R-:W-:Y:S02]  /*3940*/  FFMA R7, R53, R8.reuse, R7 ;  /* 0x0000000835077223 */ /* 0x084fe40000000007 */
[-C--:B------:R-:W-:Y:S02]  /*3950*/  FFMA R17, R51, R8.reuse, R12 ;  /* 0x0000000833117223 */ /* 0x080fe4000000000c */
[----:B------:R-:W-:-:S02]  /*3960*/  FFMA R18, R49, R8, R13 ;  /* 0x0000000831127223 */ /* 0x000fc4000000000d */
[----:B------:R-:W-:Y:S01]  /*3970*/  FFMA R21, R45, R8, R21 ;  /* 0x000000082d157223 */ /* 0x000fe20000000015 */
[----:B------:R-:W0:Y:S01]  /*3980*/  LDS.128 R12, [R5+0x2150] ;  /* 0x00215000050c7984 */ /* 0x000e220000000c00 */
[----:B------:R-:W-:Y:S02]  /*3990*/  FFMA R16, R24, R51, R16 ;  /* 0x0000003318107223 */ /* 0x000fe40000000010 */
[-C--:B------:R-:W-:Y:S02]  /*39a0*/  FFMA R6, R74, R25.reuse, R6 ;  /* 0x000000194a067223 */ /* 0x080fe40000000006 */
[----:B-1----:R-:W-:Y:S02]  /*39b0*/  FFMA R20, R28, R25, R20 ;  /* 0x000000191c147223 */ /* 0x002fe40000000014 */
[-C--:B------:R-:W-:Y:S02]  /*39c0*/  FFMA R7, R74, R9.reuse, R7 ;  /* 0x000000094a077223 */ /* 0x080fe40000000007 */
[----:B------:R-:W-:-:S02]  /*39d0*/  FFMA R17, R72, R9, R17 ;  /* 0x0000000948117223 */ /* 0x000fc40000000011 */
[-C--:B------:R-:W-:Y:S02]  /*39e0*/  FFMA R18, R30, R9.reuse, R18 ;  /* 0x000000091e127223 */ /* 0x080fe40000000012 */
[----:B------:R-:W-:Y:S02]  /*39f0*/  FFMA R9, R28, R9, R21 ;  /* 0x000000091c097223 */ /* 0x000fe40000000015 */
[----:B------:R-:W-:Y:S02]  /*3a00*/  FFMA R16, R72, R25, R16 ;  /* 0x0000001948107223 */ /* 0x000fe40000000010 */
[-C--:B------:R-:W-:Y:S02]  /*3a10*/  FFMA R69, R37, R26.reuse, R6 ;  /* 0x0000001a25457223 */ /* 0x080fe40000000006 */
[----:B---3--:R-:W-:Y:S02]  /*3a20*/  FFMA R70, R29, R26, R20 ;  /* 0x0000001a1d467223 */ /* 0x008fe40000000014 */
[----:B------:R-:W-:-:S02]  /*3a30*/  FFMA R21, R37, R10, R7 ;  /* 0x0000000a25157223 */ /* 0x000fc40000000007 */
[-C--:B----4-:R-:W-:Y:S02]  /*3a40*/  FFMA R20, R35, R10.reuse, R17 ;  /* 0x0000000a23147223 */ /* 0x090fe40000000011 */
[-C--:B------:R-:W-:Y:S02]  /*3a50*/  FFMA R7, R31, R10.reuse, R18 ;  /* 0x0000000a1f077223 */ /* 0x080fe40000000012 */
[----:B------:R-:W-:Y:S02]  /*3a60*/  FFMA R6, R29, R10, R9 ;  /* 0x0000000a1d067223 */ /* 0x000fe40000000009 */
[----:B------:R-:W-:Y:S02]  /*3a70*/  FFMA R23, R35, R26, R16 ;  /* 0x0000001a23177223 */ /* 0x000fe40000000010 */
[----:B------:R-:W1:Y:S01]  /*3a80*/  LDS.128 R16, [R5+0x21d0] ;  /* 0x0021d00005107984 */ /* 0x000e620000000c00 */
[-C--:B------:R-:W-:Y:S02]  /*3a90*/  FFMA R21, R66, R11.reuse, R21 ;  /* 0x0000000b42157223 */ /* 0x080fe40000000015 */
[----:B-----5:R-:W-:-:S02]  /*3aa0*/  FFMA R20, R38, R11, R20 ;  /* 0x0000000b26147223 */ /* 0x020fc40000000014 */
[-C--:B------:R-:W-:Y:S02]  /*3ab0*/  FFMA R7, R36, R11.reuse, R7 ;  /* 0x0000000b24077223 */ /* 0x080fe40000000007 */
[----:B------:R-:W-:Y:S02]  /*3ac0*/  FFMA R6, R34, R11, R6 ;  /* 0x0000000b22067223 */ /* 0x000fe40000000006 */
[----:B------:R-:W2:Y:S01]  /*3ad0*/  LDS.128 R8, [R5+0x2250] ;  /* 0x0022500005087984 */ /* 0x000ea20000000c00 */
[-C--:B0-----:R-:W-:Y:S02]  /*3ae0*/  FFMA R65, R53, R12.reuse, R65 ;  /* 0x0000000c35417223 */ /* 0x081fe40000000041 */
[-C--:B------:R-:W-:Y:S02]  /*3af0*/  FFMA R64, R51, R12.reuse, R64 ;  /* 0x0000000c33407223 */ /* 0x080fe40000000040 */
[-C--:B------:R-:W-:Y:S02]  /*3b00*/  FFMA R33, R49, R12.reuse, R33 ;  /* 0x0000000c31217223 */ /* 0x080fe40000000021 */
[----:B------:R-:W-:-:S02]  /*3b10*/  FFMA R67, R45, R12, R67 ;  /* 0x0000000c2d437223 */ /* 0x000fc40000000043 */
[-C--:B------:R-:W-:Y:S02]  /*3b20*/  FFMA R65, R74, R13.reuse, R65 ;  /* 0x0000000d4a417223 */ /* 0x080fe40000000041 */
[-C--:B------:R-:W-:Y:S02]  /*3b30*/  FFMA R64, R72, R13.reuse, R64 ;  /* 0x0000000d48407223 */ /* 0x080fe40000000040 */
[-C--:B------:R-:W-:Y:S02]  /*3b40*/  FFMA R33, R30, R13.reuse, R33 ;  /* 0x0000000d1e217223 */ /* 0x080fe40000000021 */
[----:B------:R-:W-:Y:S02]  /*3b50*/  FFMA R67, R28, R13, R67 ;  /* 0x0000000d1c437223 */ /* 0x000fe40000000043 */
[-C--:B------:R-:W-:Y:S02]  /*3b60*/  FFMA R65, R37, R14.reuse, R65 ;  /* 0x0000000e25417223 */ /* 0x080fe40000000041 */
[----:B------:R-:W-:-:S02]  /*3b70*/  FFMA R64, R35, R14, R64 ;  /* 0x0000000e23407223 */ /* 0x000fc40000000040 */
[-C--:B------:R-:W-:Y:S02]  /*3b80*/  FFMA R33, R31, R14.reuse, R33 ;  /* 0x0000000e1f217223 */ /* 0x080fe40000000021 */
[----:B------:R-:W-:Y:S02]  /*3b90*/  FFMA R14, R29, R14, R67 ;  /* 0x0000000e1d0e7223 */ /* 0x000fe40000000043 */
[----:B------:R-:W-:Y:S02]  /*3ba0*/  FFMA R39, R36, R15, R33 ;  /* 0x0000000f24277223 */ /* 0x000fe40000000021 */
[-C--:B-1----:R-:W-:Y:S02]  /*3bb0*/  FFMA R60, R53, R16.reuse, R60 ;  /* 0x00000010353c7223 */ /* 0x082fe4000000003c */
[-C--:B------:R-:W-:Y:S02]  /*3bc0*/  FFMA R58, R51, R16.reuse, R58 ;  /* 0x00000010333a7223 */ /* 0x080fe4000000003a */
[----:B------:R-:W-:-:S02]  /*3bd0*/  FFMA R56, R49, R16, R56 ;  /* 0x0000001031387223 */ /* 0x000fc40000000038 */
[----:B------:R-:W-:Y:S02]  /*3be0*/  FFMA R62, R45, R16, R62 ;  /* 0x000000102d3e7223 */ /* 0x000fe4000000003e */
[-C--:B--2---:R-:W-:Y:S02]  /*3bf0*/  FFMA R50, R53, R8.reuse, R50 ;  /* 0x0000000835327223 */ /* 0x084fe40000000032 */
[-C--:B------:R-:W-:Y:S02]  /*3c00*/  FFMA R48, R51, R8.reuse, R48 ;  /* 0x0000000833307223 */ /* 0x080fe40000000030 */
[-C--:B------:R-:W-:Y:S02]  /*3c10*/  FFMA R46, R49, R8.reuse, R46 ;  /* 0x00000008312e7223 */ /* 0x080fe4000000002e */
[----:B------:R-:W-:Y:S02]  /*3c20*/  FFMA R52, R45, R8, R52 ;  /* 0x000000082d347223 */ /* 0x000fe40000000034 */
[----:B------:R-:W-:-:S02]  /*3c30*/  FFMA R60, R74, R17, R60 ;  /* 0x000000114a3c7223 */ /* 0x000fc4000000003c */
[-C--:B------:R-:W-:Y:S02]  /*3c40*/  FFMA R58, R72, R17.reuse, R58 ;  /* 0x00000011483a7223 */ /* 0x080fe4000000003a */
[----:B------:R-:W-:Y:S02]  /*3c50*/  FFMA R56, R30, R17, R56 ;  /* 0x000000111e387223 */ /* 0x000fe40000000038 */
[----:B------:R-:W-:Y:S02]  /*3c60*/  FFMA R50, R74, R9, R50 ;  /* 0x000000094a327223 */ /* 0x000fe40000000032 */
[----:B------:R-:W-:Y:S02]  /*3c70*/  FFMA R62, R28, R17, R62 ;  /* 0x000000111c3e7223 */ /* 0x000fe4000000003e */
[-C--:B------:R-:W-:Y:S02]  /*3c80*/  FFMA R48, R72, R9.reuse, R48 ;  /* 0x0000000948307223 */ /* 0x080fe40000000030 */
[----:B------:R-:W-:-:S02]  /*3c90*/  FFMA R46, R30, R9, R46 ;  /* 0x000000091e2e7223 */ /* 0x000fc4000000002e */
[-C--:B------:R-:W-:Y:S02]  /*3ca0*/  FFMA R68, R66, R15.reuse, R65 ;  /* 0x0000000f42447223 */ /* 0x080fe40000000041 */
[-C--:B------:R-:W-:Y:S02]  /*3cb0*/  FFMA R67, R38, R15.reuse, R64 ;  /* 0x0000000f26437223 */ /* 0x080fe40000000040 */
[----:B------:R-:W-:Y:S02]  /*3cc0*/  FFMA R33, R34, R15, R14 ;  /* 0x0000000f22217223 */ /* 0x000fe4000000000e */
[----:B------:R-:W-:Y:S01]  /*3cd0*/  FFMA R52, R28, R9, R52 ;  /* 0x000000091c347223 */ /* 0x000fe20000000034 */
[----:B------:R-:W0:Y:S01]  /*3ce0*/  LDS.128 R12, [R5+0x22d0] ;  /* 0x0022d000050c7984 */ /* 0x000e220000000c00 */
[-C--:B------:R-:W-:Y:S02]  /*3cf0*/  FFMA R60, R37, R18.reuse, R60 ;  /* 0x00000012253c7223 */ /* 0x080fe4000000003c */
[----:B------:R-:W-:-:S02]  /*3d00*/  FFMA R58, R35, R18, R58 ;  /* 0x00000012233a7223 */ /* 0x000fc4000000003a */
[----:B------:R-:W-:Y:S02]  /*3d10*/  FFMA R56, R31, R18, R56 ;  /* 0x000000121f387223 */ /* 0x000fe40000000038 */
[----:B------:R-:W-:Y:S02]  /*3d20*/  FFMA R50, R37, R10, R50 ;  /* 0x0000000a25327223 */ /* 0x000fe40000000032 */
[----:B------:R-:W-:Y:S02]  /*3d30*/  FFMA R18, R29, R18, R62 ;  /* 0x000000121d127223 */ /* 0x000fe4000000003e */
[-C--:B------:R-:W-:Y:S02]  /*3d40*/  FFMA R48, R35, R10.reuse, R48 ;  /* 0x0000000a23307223 */ /* 0x080fe40000000030 */
[-C--:B------:R-:W-:Y:S02]  /*3d50*/  FFMA R46, R31, R10.reuse, R46 ;  /* 0x0000000a1f2e7223 */ /* 0x080fe4000000002e */
[----:B------:R-:W-:-:S02]  /*3d60*/  FFMA R10, R29, R10, R52 ;  /* 0x0000000a1d0a7223 */ /* 0x000fc40000000034 */
[-C--:B------:R-:W-:Y:S02]  /*3d70*/  FFMA R62, R66, R19.reuse, R60 ;  /* 0x00000013423e7223 */ /* 0x080fe4000000003c */
[----:B------:R-:W-:Y:S02]  /*3d80*/  FFMA R60, R38, R19, R58 ;  /* 0x00000013263c7223 */ /* 0x000fe4000000003a */
[----:B------:R-:W-:Y:S02]  /*3d90*/  FFMA R52, R66, R11, R50 ;  /* 0x0000000b42347223 */ /* 0x000fe40000000032 */
[----:B------:R-:W-:Y:S02]  /*3da0*/  FFMA R58, R36, R19, R56 ;  /* 0x00000013243a7223 */ /* 0x000fe40000000038 */
[----:B------:R-:W-:Y:S02]  /*3db0*/  FFMA R50, R38, R11, R48 ;  /* 0x0000000b26327223 */ /* 0x000fe40000000030 */
[----:B------:R-:W-:-:S02]  /*3dc0*/  FFMA R56, R34, R19, R18 ;  /* 0x0000001322387223 */ /* 0x000fc40000000012 */
[-C--:B------:R-:W-:Y:S01]  /*3dd0*/  FFMA R48, R36, R11.reuse, R46 ;  /* 0x0000000b24307223 */ /* 0x080fe2000000002e */
[----:B------:R-:W1:Y:S01]  /*3de0*/  LDS.128 R16, [R5+0x2350] ;  /* 0x0023500005107984 */ /* 0x000e620000000c00 */
[----:B------:R-:W-:-:S03]  /*3df0*/  FFMA R46, R34, R11, R10 ;  /* 0x0000000b222e7223 */ /* 0x000fc6000000000a */
[----:B------:R-:W2:Y:S01]  /*3e00*/  LDS.128 R8, [R5+0x23d0] ;  /* 0x0023d00005087984 */ /* 0x000ea20000000c00 */
[----:B------:R-:W-:Y:S02]  /*3e10*/  FFMA R22, R24, R49, R22 ;  /* 0x0000003118167223 */ /* 0x000fe40000000016 */
[-C--:B0-----:R-:W-:Y:S02]  /*3e20*/  FFMA R63, R53, R12.reuse, R63 ;  /* 0x0000000c353f7223 */ /* 0x081fe4000000003f */
[-C--:B------:R-:W-:Y:S02]  /*3e30*/  FFMA R61, R51, R12.reuse, R61 ;  /* 0x0000000c333d7223 */ /* 0x080fe4000000003d */
[-C--:B------:R-:W-:Y:S02]  /*3e40*/  FFMA R41, R49, R12.reuse, R41 ;  /* 0x0000000c31297223 */ /* 0x080fe40000000029 */
[----:B------:R-:W-:Y:S02]  /*3e50*/  FFMA R43, R45, R12, R43 ;  /* 0x0000000c2d2b7223 */ /* 0x000fe4000000002b */
[----:B------:R-:W-:-:S02]  /*3e60*/  FFMA R63, R74, R13, R63 ;  /* 0x0000000d4a3f7223 */ /* 0x000fc4000000003f */
[-C--:B------:R-:W-:Y:S02]  /*3e70*/  FFMA R61, R72, R13.reuse, R61 ;  /* 0x0000000d483d7223 */ /* 0x080fe4000000003d */
[-C--:B------:R-:W-:Y:S02]  /*3e80*/  FFMA R41, R30, R13.reuse, R41 ;  /* 0x0000000d1e297223 */ /* 0x080fe40000000029 */
[----:B------:R-:W-:Y:S02]  /*3e90*/  FFMA R43, R28, R13, R43 ;  /* 0x0000000d1c2b7223 */ /* 0x000fe4000000002b */
        /* <DEDUP_REMOVED lines=10> */
[----:B--2---:R-:W-:Y:S02]  /*3f40*/  FFMA R32, R49, R8, R32 ;  /* 0x0000000831207223 */ /* 0x004fe40000000020 */
[----:B------:R-:W-:Y:S01]  /*3f50*/  FFMA R16, R30, R17, R13 ;  /* 0x000000111e107223 */ /* 0x000fe2000000000d */
[----:B------:R-:W-:Y:S01]  /*3f60*/  LDS R49, [R54.X4+0x1880] ;  /* 0x0018800036317984 */ /* 0x000fe20000004800 */
[----:B------:R-:W-:Y:S02]  /*3f70*/  FFMA R43, R36, R15, R41 ;  /* 0x0000000f242b7223 */ /* 0x000fe40000000029 */
[-C--:B------:R-:W-:Y:S02]  /*3f80*/  FFMA R55, R74, R17.reuse, R57 ;  /* 0x000000114a377223 */ /* 0x080fe40000000039 */
[----:B------:R-:W-:-:S02]  /*3f90*/  FFMA R44, R72, R17, R12 ;  /* 0x00000011482c7223 */ /* 0x000fc4000000000c */
[-C--:B------:R-:W-:Y:S02]  /*3fa0*/  FFMA R42, R53, R8.reuse, R42 ;  /* 0x00000008352a7223 */ /* 0x080fe4000000002a */
[----:B------:R-:W-:Y:S02]  /*3fb0*/  FFMA R40, R51, R8, R40 ;  /* 0x0000000833287223 */ /* 0x000fe40000000028 */
[----:B------:R-:W-:Y:S01]  /*3fc0*/  FFMA R30, R30, R9, R32 ;  /* 0x000000091e1e7223 */ /* 0x000fe20000000020 */
[----:B------:R-:W-:Y:S01]  /*3fd0*/  LDS R51, [R54.X4+0x1800] ;  /* 0x0018000036337984 */ /* 0x000fe20000004800 */
[-C--:B------:R-:W-:Y:S02]  /*3fe0*/  FFMA R69, R66, R27.reuse, R69 ;  /* 0x0000001b42457223 */ /* 0x080fe40000000045 */
[-C--:B------:R-:W-:Y:S01]  /*3ff0*/  FFMA R23, R38, R27.reuse, R23 ;  /* 0x0000001b26177223 */ /* 0x080fe20000000017 */
[----:B------:R-:W-:Y:S01]  /*4000*/  LDS R32, [R54.X4+0x1980] ;  /* 0x0019800036207984 */ /* 0x000fe20000004800 */
[----:B------:R-:W-:-:S02]  /*4010*/  FFMA R22, R36, R27, R22 ;  /* 0x0000001b24167223 */ /* 0x000fc40000000016 */
[----:B------:R-:W-:Y:S02]  /*4020*/  FFMA R70, R34, R27, R70 ;  /* 0x0000001b22467223 */ /* 0x000fe40000000046 */
[-C--:B------:R-:W-:Y:S01]  /*4030*/  FFMA R65, R66, R15.reuse, R63 ;  /* 0x0000000f42417223 */ /* 0x080fe2000000003f */
[----:B------:R-:W0:Y:S01]  /*4040*/  LDS.128 R24, [R5+0x2060] ;  /* 0x0020600005187984 */ /* 0x000e220000000c00 */
[-C--:B------:R-:W-:Y:S02]  /*4050*/  FFMA R64, R38, R15.reuse, R61 ;  /* 0x0000000f26407223 */ /* 0x080fe4000000003d */
[----:B------:R-:W-:Y:S02]  /*4060*/  FFMA R41, R34, R15, R14 ;  /* 0x0000000f22297223 */ /* 0x000fe4000000000e */
[----:B------:R-:W-:Y:S01]  /*4070*/  FFMA R17, R28, R17, R47 ;  /* 0x000000111c117223 */ /* 0x000fe2000000002f */
[----:B------:R-:W1:Y:S01]  /*4080*/  LDS.128 R12, [R5+0x20e0] ;  /* 0x0020e000050c7984 */ /* 0x000e620000000c00 */
[----:B------:R-:W-:-:S03]  /*4090*/  FFMA R8, R45, R8, R59 ;  /* 0x000000082d087223 */ /* 0x000fc6000000003b */
[----:B------:R-:W2:Y:S01]  /*40a0*/  LDS R47, [R54.X4+0x1820] ;  /* 0x00182000362f7984 */ /* 0x000ea20000004800 */
[----:B------:R-:W-:-:S03]  /*40b0*/  FFMA R53, R37, R18, R55 ;  /* 0x0000001225357223 */ /* 0x000fc60000000037 */
[----:B------:R-:W3:Y:S01]  /*40c0*/  LDS R45, [R54.X4+0x18a0] ;  /* 0x0018a000362d7984 */ /* 0x000ee20000004800 */
[-C--:B------:R-:W-:Y:S02]  /*40d0*/  FFMA R59, R74, R9.reuse, R42 ;  /* 0x000000094a3b7223 */ /* 0x080fe4000000002a */
[-C--:B------:R-:W-:Y:S02]  /*40e0*/  FFMA R57, R72, R9.reuse, R40 ;  /* 0x0000000948397223 */ /* 0x080fe40000000028 */
[----:B------:R-:W-:Y:S01]  /*40f0*/  FFMA R8, R28, R9, R8 ;  /* 0x000000091c087223 */ /* 0x000fe20000000008 */
[----:B------:R-:W4:Y:S01]  /*4100*/  LDS R40, [R54.X4+0x1900] ;  /* 0x0019000036287984 */ /* 0x000f220000004800 */
[----:B------:R-:W-:-:S03]  /*4110*/  FFMA R55, R31, R10, R30 ;  /* 0x0000000a1f377223 */ /* 0x000fc6000000001e */
[----:B------:R-:W5:Y:S01]  /*4120*/  LDS R30, [R54.X4+0x1920] ;  /* 0x00192000361e7984 */ /* 0x000f620000004800 */
[----:B------:R-:W-:-:S03]  /*4130*/  FFMA R17, R29, R18, R17 ;  /* 0x000000121d117223 */ /* 0x000fc60000000011 */
[----:B------:R-:W5:Y:S01]  /*4140*/  LDS R28, [R54.X4+0x19a0] ;  /* 0x0019a000361c7984 */ /* 0x000f620000004800 */
[-C--:B------:R-:W-:Y:S02]  /*4150*/  FFMA R59, R37, R10.reuse, R59 ;  /* 0x0000000a253b7223 */ /* 0x080fe4000000003b */
[----:B------:R-:W-:Y:S01]  /*4160*/  FFMA R63, R29, R10, R8 ;  /* 0x0000000a1d3f7223 */ /* 0x000fe20000000008 */
[----:B------:R-:W5:Y:S01]  /*4170*/  LDS R37, [R54.X4+0x1a00] ;  /* 0x001a000036257984 */ /* 0x000f620000004800 */
[-C--:B------:R-:W-:Y:S02]  /*4180*/  FFMA R44, R35, R18.reuse, R44 ;  /* 0x00000012232c7223 */ /* 0x080fe4000000002c */
[----:B------:R-:W-:Y:S01]  /*4190*/  FFMA R16, R31, R18, R16 ;  /* 0x000000121f107223 */ /* 0x000fe20000000010 */
[----:B------:R-:W5:Y:S01]  /*41a0*/  LDS R29, [R54.X4+0x1aa0] ;  /* 0x001aa000361d7984 */ /* 0x000f620000004800 */
[----:B------:R-:W-:-:S03]  /*41b0*/  FFMA R57, R35, R10, R57 ;  /* 0x0000000a23397223 */ /* 0x000fc60000000039 */
[----:B------:R-:W5:Y:S04]  /*41c0*/  LDS R35, [R54.X4+0x1a80] ;  /* 0x001a800036237984 */ /* 0x000f680000004800 */
[----:B------:R-:W5:Y:S01]  /*41d0*/  LDS R31, [R54.X4+0x1a20] ;  /* 0x001a2000361f7984 */ /* 0x000f620000004800 */
[C---:B0-----:R-:W-:Y:S02]  /*41e0*/  FFMA R69, R24.reuse, R51, R69 ;  /* 0x0000003318457223 */ /* 0x041fe40000000045 */
[C---:B------:R-:W-:Y:S02]  /*41f0*/  FFMA R23, R24.reuse, R49, R23 ;  /* 0x0000003118177223 */ /* 0x040fe40000000017 */
[----:B-1----:R-:W-:Y:S02]  /*4200*/  FFMA R21, R51, R12, R21 ;  /* 0x0000000c33157223 */ /* 0x002fe40000000015 */
[----:B--2---:R-:W-:-:S02]  /*4210*/  FFMA R22, R24, R47, R22 ;  /* 0x0000002f18167223 */ /* 0x004fc40000000016 */
[----:B------:R-:W-:Y:S02]  /*4220*/  FFMA R20, R49, R12, R20 ;  /* 0x0000000c31147223 */ /* 0x000fe40000000014 */
[----:B---3--:R-:W-:Y:S02]  /*4230*/  FFMA R70, R24, R45, R70 ;  /* 0x0000002d18467223 */ /* 0x008fe40000000046 */
[-C--:B------:R-:W-:Y:S02]  /*4240*/  FFMA R59, R66, R11.reuse, R59 ;  /* 0x0000000b423b7223 */ /* 0x080fe4000000003b */
[-C--:B------:R-:W-:Y:S02]  /*4250*/  FFMA R57, R38, R11.reuse, R57 ;  /* 0x0000000b26397223 */ /* 0x080fe40000000039 */
[-C--:B------:R-:W-:Y:S02]  /*4260*/  FFMA R55, R36, R11.reuse, R55 ;  /* 0x0000000b24377223 */ /* 0x080fe40000000037 */
[----:B------:R-:W-:-:S02]  /*4270*/  FFMA R63, R34, R11, R63 ;  /* 0x0000000b223f7223 */ /* 0x000fc4000000003f */
[-C--:B----4-:R-:W-:Y:S02]  /*4280*/  FFMA R69, R40, R25.reuse, R69 ;  /* 0x0000001928457223 */ /* 0x090fe40000000045 */
[-C--:B------:R-:W-:Y:S02]  /*4290*/  FFMA R8, R32, R25.reuse, R23 ;  /* 0x0000001920087223 */ /* 0x080fe40000000017 */
[-C--:B-----5:R-:W-:Y:S02]  /*42a0*/  FFMA R9, R30, R25.reuse, R22 ;  /* 0x000000191e097223 */ /* 0x0a0fe40000000016 */
[----:B------:R-:W-:Y:S02]  /*42b0*/  FFMA R70, R28, R25, R70 ;  /* 0x000000191c467223 */ /* 0x000fe40000000046 */
[-C--:B------:R-:W-:Y:S02]  /*42c0*/  FFMA R11, R40, R13.reuse, R21 ;  /* 0x0000000d280b7223 */ /* 0x080fe40000000015 */
[----:B------:R-:W-:-:S02]  /*42d0*/  FFMA R10, R32, R13, R20 ;  /* 0x0000000d200a7223 */ /* 0x000fc40000000014 */
[-C--:B------:R-:W-:Y:S02]  /*42e0*/  FFMA R23, R37, R26.reuse, R69 ;  /* 0x0000001a25177223 */ /* 0x080fe40000000045 */
[-C--:B------:R-:W-:Y:S02]  /*42f0*/  FFMA R20, R29, R26.reuse, R70 ;  /* 0x0000001a1d147223 */ /* 0x080fe40000000046 */
[----:B------:R-:W-:Y:S02]  /*4300*/  FFMA R22, R35, R26, R8 ;  /* 0x0000001a23167223 */ /* 0x000fe40000000008 */
[----:B------:R-:W-:Y:S02]  /*4310*/  FFMA R70, R37, R14, R11 ;  /* 0x0000000e25467223 */ /* 0x000fe4000000000b */
[----:B------:R-:W-:Y:S02]  /*4320*/  FFMA R21, R31, R26, R9 ;  /* 0x0000001a1f157223 */ /* 0x000fe40000000009 */
[----:B------:R-:W-:-:S02]  /*4330*/  FFMA R69, R35, R14, R10 ;  /* 0x0000000e23457223 */ /* 0x000fc4000000000a */
[----:B------:R-:W0:Y:S01]  /*4340*/  LDS.128 R8, [R5+0x21e0] ;  /* 0x0021e00005087984 */ /* 0x000e220000000c00 */
[-C--:B------:R-:W-:Y:S02]  /*4350*/  FFMA R53, R66, R19.reuse, R53 ;  /* 0x0000001342357223 */ /* 0x080fe40000000035 */
[-C--:B------:R-:W-:Y:S01]  /*4360*/  FFMA R44, R38, R19.reuse, R44 ;  /* 0x00000013262c7223 */ /* 0x080fe2000000002c */
[----:B------:R-:W-:Y:S01]  /*4370*/  LDS R66, [R54.X4+0x1ba0] ;  /* 0x001ba00036427984 */ /* 0x000fe20000004800 */
[-C--:B------:R-:W-:Y:S02]  /*4380*/  FFMA R42, R36, R19.reuse, R16 ;  /* 0x00000013242a7223 */ /* 0x080fe40000000010 */
[----:B------:R-:W-:Y:S01]  /*4390*/  FFMA R61, R34, R19, R17 ;  /* 0x00000013223d7223 */ /* 0x000fe20000000011 */
[----:B------:R-:W-:Y:S04]  /*43a0*/  LDS R36, [R54.X4+0x1b80] ;  /* 0x001b800036247984 */ /* 0x000fe80000004800 */
[----:B------:R-:W1:Y:S04]  /*43b0*/  LDS.128 R16, [R5+0x2160] ;  /* 0x0021600005107984 */ /* 0x000e680000000c00 */
[----:B------:R-:W2:Y:S04]  /*43c0*/  LDS R34, [R54.X4+0x1b00] ;  /* 0x001b000036227984 */ /* 0x000ea80000004800 */
[----:B------:R-:W3:Y:S01]  /*43d0*/  LDS R38, [R54.X4+0x1b20] ;  /* 0x001b200036267984 */ /* 0x000ee20000004800 */
[----:B------:R-:W-:-:S02]  /*43e0*/  FFMA R7, R47, R12, R7 ;  /* 0x0000000c2f077223 */ /* 0x000fc40000000007 */
[----:B------:R-:W-:Y:S02]  /*43f0*/  FFMA R6, R45, R12, R6 ;  /* 0x0000000c2d067223 */ /* 0x000fe40000000006 */
[-C--:B------:R-:W-:Y:S02]  /*4400*/  FFMA R7, R30, R13.reuse, R7 ;  /* 0x0000000d1e077223 */ /* 0x080fe40000000007 */
[----:B------:R-:W-:Y:S02]  /*4410*/  FFMA R6, R28, R13, R6 ;  /* 0x0000000d1c067223 */ /* 0x000fe40000000006 */
[-C--:B------:R-:W-:Y:S02]  /*4420*/  FFMA R7, R31, R14.reuse, R7 ;  /* 0x0000000e1f077223 */ /* 0x080fe40000000007 */
[----:B------:R-:W-:Y:S02]  /*4430*/  FFMA R6, R29, R14, R6 ;  /* 0x0000000e1d067223 */ /* 0x000fe40000000006 */
[----:B0-----:R-:W-:-:S02]  /*4440*/  FFMA R62, R51, R8, R62 ;  /* 0x00000008333e7223 */ /* 0x001fc4000000003e */
[-C--:B------:R-:W-:Y:S02]  /*4450*/  FFMA R60, R49, R8.reuse, R60 ;  /* 0x00000008313c7223 */ /* 0x080fe4000000003c */
[-C--:B------:R-:W-:Y:S02]  /*4460*/  FFMA R58, R47, R8.reuse, R58 ;  /* 0x000000082f3a7223 */ /* 0x080fe4000000003a */
[----:B------:R-:W-:Y:S02]  /*4470*/  FFMA R56, R45, R8, R56 ;  /* 0x000000082d387223 */ /* 0x000fe40000000038 */
[-C--:B------:R-:W-:Y:S02]  /*4480*/  FFMA R62, R40, R9.reuse, R62 ;  /* 0x00000009283e7223 */ /* 0x080fe4000000003e */
[----:B------:R-:W-:Y:S02]  /*4490*/  FFMA R60, R32, R9, R60 ;  /* 0x00000009203c7223 */ /* 0x000fe4000000003c */
[----:B-1----:R-:W-:-:S02]  /*44a0*/  FFMA R68, R51, R16, R68 ;  /* 0x0000001033447223 */ /* 0x002fc40000000044 */
[-C--:B------:R-:W-:Y:S02]  /*44b0*/  FFMA R67, R49, R16.reuse, R67 ;  /* 0x0000001031437223 */ /* 0x080fe40000000043 */
[-C--:B------:R-:W-:Y:S02]  /*44c0*/  FFMA R39, R47, R16.reuse, R39 ;  /* 0x000000102f277223 */ /* 0x080fe40000000027 */
[----:B------:R-:W-:Y:S02]  /*44d0*/  FFMA R33, R45, R16, R33 ;  /* 0x000000102d217223 */ /* 0x000fe40000000021 */
[-C--:B------:R-:W-:Y:S02]  /*44e0*/  FFMA R58, R30, R9.reuse, R58 ;  /* 0x000000091e3a7223 */ /* 0x080fe4000000003a */
[----:B------:R-:W-:Y:S02]  /*44f0*/  FFMA R56, R28, R9, R56 ;  /* 0x000000091c387223 */ /* 0x000fe40000000038 */
[----:B------:R-:W-:-:S02]  /*4500*/  FFMA R68, R40, R17, R68 ;  /* 0x0000001128447223 */ /* 0x000fc40000000044 */
[-C--:B------:R-:W-:Y:S02]  /*4510*/  FFMA R67, R32, R17.reuse, R67 ;  /* 0x0000001120437223 */ /* 0x080fe40000000043 */
[-C--:B------:R-:W-:Y:S02]  /*4520*/  FFMA R39, R30, R17.reuse, R39 ;  /* 0x000000111e277223 */ /* 0x080fe40000000027 */
[----:B------:R-:W-:Y:S02]  /*4530*/  FFMA R33, R28, R17, R33 ;  /* 0x000000111c217223 */ /* 0x000fe40000000021 */
[-C--:B--2---:R-:W-:Y:S02]  /*4540*/  FFMA R70, R34, R15.reuse, R70 ;  /* 0x0000000f22467223 */ /* 0x084fe40000000046 */
[-C--:B------:R-:W-:Y:S02]  /*4550*/  FFMA R69, R36, R15.reuse, R69 ;  /* 0x0000000f24457223 */ /* 0x080fe40000000045 */
[----:B---3--:R-:W-:-:S02]  /*4560*/  FFMA R7, R38, R15, R7 ;  /* 0x0000000f26077223 */ /* 0x008fc40000000007 */
[----:B------:R-:W-:Y:S02]  /*4570*/  FFMA R6, R66, R15, R6 ;  /* 0x0000000f42067223 */ /* 0x000fe40000000006 */
[-C--:B------:R-:W-:Y:S01]  /*4580*/  FFMA R62, R37, R10.reuse, R62 ;  /* 0x0000000a253e7223 */ /* 0x080fe2000000003e */
[----:B------:R-:W0:Y:S01]  /*4590*/  LDS.128 R12, [R5+0x2260] ;  /* 0x00226000050c7984 */ /* 0x000e220000000c00 */
[-C--:B------:R-:W-:Y:S02]  /*45a0*/  FFMA R60, R35, R10.reuse, R60 ;  /* 0x0000000a233c7223 */ /* 0x080fe4000000003c */
[-C--:B------:R-:W-:Y:S02]  /*45b0*/  FFMA R58, R31, R10.reuse, R58 ;  /* 0x0000000a1f3a7223 */ /* 0x080fe4000000003a */
[----:B------:R-:W-:Y:S02]  /*45c0*/  FFMA R56, R29, R10, R56 ;  /* 0x0000000a1d387223 */ /* 0x000fe40000000038 */
[----:B------:R-:W-:-:S02]  /*45d0*/  FFMA R23, R34, R27, R23 ;  /* 0x0000001b22177223 */ /* 0x000fc40000000017 */
[-C--:B------:R-:W-:Y:S02]  /*45e0*/  FFMA R22, R36, R27.reuse, R22 ;  /* 0x0000001b24167223 */ /* 0x080fe40000000016 */
[-C--:B------:R-:W-:Y:S02]  /*45f0*/  FFMA R21, R38, R27.reuse, R21 ;  /* 0x0000001b26157223 */ /* 0x080fe40000000015 */
[----:B------:R-:W-:Y:S02]  /*4600*/  FFMA R20, R66, R27, R20 ;  /* 0x0000001b42147223 */ /* 0x000fe40000000014 */
[-C--:B------:R-:W-:Y:S01]  /*4610*/  FFMA R68, R37, R18.reuse, R68 ;  /* 0x0000001225447223 */ /* 0x080fe20000000044 */
[----:B------:R-:W1:Y:S01]  /*4620*/  LDS.128 R24, [R5+0x22e0] ;  /* 0x0022e00005187984 */ /* 0x000e620000000c00 */
[-C--:B------:R-:W-:Y:S02]  /*4630*/  FFMA R67, R35, R18.reuse, R67 ;  /* 0x0000001223437223 */ /* 0x080fe40000000043 */
[----:B------:R-:W-:-:S02]  /*4640*/  FFMA R39, R31, R18, R39 ;  /* 0x000000121f277223 */ /* 0x000fc40000000027 */
[----:B------:R-:W-:Y:S02]  /*4650*/  FFMA R33, R29, R18, R33 ;  /* 0x000000121d217223 */ /* 0x000fe40000000021 */
[-C--:B------:R-:W-:Y:S02]  /*4660*/  FFMA R62, R34, R11.reuse, R62 ;  /* 0x0000000b223e7223 */ /* 0x080fe4000000003e */
[-C--:B------:R-:W-:Y:S02]  /*4670*/  FFMA R60, R36, R11.reuse, R60 ;  /* 0x0000000b243c7223 */ /* 0x080fe4000000003c */
[-C--:B------:R-:W-:Y:S02]  /*4680*/  FFMA R58, R38, R11.reuse, R58 ;  /* 0x0000000b263a7223 */ /* 0x080fe4000000003a */
[----:B------:R-:W-:Y:S02]  /*4690*/  FFMA R56, R66, R11, R56 ;  /* 0x0000000b42387223 */ /* 0x000fe40000000038 */
[----:B------:R-:W2:Y:S01]  /*46a0*/  LDS.128 R8, [R5+0x2360] ;  /* 0x0023600005087984 */ /* 0x000ea20000000c00 */
[----:B------:R-:W-:-:S02]  /*46b0*/  FFMA R68, R34, R19, R68 ;  /* 0x0000001322447223 */ /* 0x000fc40000000044 */
[-C--:B------:R-:W-:Y:S02]  /*46c0*/  FFMA R67, R36, R19.reuse, R67 ;  /* 0x0000001324437223 */ /* 0x080fe40000000043 */
[-C--:B------:R-:W-:Y:S02]  /*46d0*/  FFMA R39, R38, R19.reuse, R39 ;  /* 0x0000001326277223 */ /* 0x080fe40000000027 */
[----:B------:R-:W-:Y:S02]  /*46e0*/  FFMA R33, R66, R19, R33 ;  /* 0x0000001342217223 */ /* 0x000fe40000000021 */
[----:B------:R-:W3:Y:S01]  /*46f0*/  LDS.128 R16, [R5+0x23e0] ;  /* 0x0023e00005107984 */ /* 0x000ee20000000c00 */
[-C--:B0-----:R-:W-:Y:S02]  /*4700*/  FFMA R52, R51, R12.reuse, R52 ;  /* 0x0000000c33347223 */ /* 0x081fe40000000034 */
[-C--:B------:R-:W-:Y:S02]  /*4710*/  FFMA R50, R49, R12.reuse, R50 ;  /* 0x0000000c31327223 */ /* 0x080fe40000000032 */
[----:B------:R-:W-:-:S02]  /*4720*/  FFMA R48, R47, R12, R48 ;  /* 0x0000000c2f307223 */ /* 0x000fc40000000030 */
[----:B------:R-:W-:Y:S02]  /*4730*/  FFMA R46, R45, R12, R46 ;  /* 0x0000000c2d2e7223 */ /* 0x000fe4000000002e */
[-C--:B------:R-:W-:Y:S02]  /*4740*/  FFMA R52, R40, R13.reuse, R52 ;  /* 0x0000000d28347223 */ /* 0x080fe40000000034 */
[-C--:B------:R-:W-:Y:S02]  /*4750*/  FFMA R50, R32, R13.reuse, R50 ;  /* 0x0000000d20327223 */ /* 0x080fe40000000032 */
[----:B------:R-:W-:Y:S02]  /*4760*/  FFMA R48, R30, R13, R48 ;  /* 0x0000000d1e307223 */ /* 0x000fe40000000030 */
[-C--:B-1----:R-:W-:Y:S02]  /*4770*/  FFMA R65, R51, R24.reuse, R65 ;  /* 0x0000001833417223 */ /* 0x082fe40000000041 */
[----:B------:R-:W-:-:S02]  /*4780*/  FFMA R64, R49, R24, R64 ;  /* 0x0000001831407223 */ /* 0x000fc40000000040 */
[-C--:B------:R-:W-:Y:S02]  /*4790*/  FFMA R43, R47, R24.reuse, R43 ;  /* 0x000000182f2b7223 */ /* 0x080fe4000000002b */
[----:B------:R-:W-:Y:S02]  /*47a0*/  FFMA R41, R45, R24, R41 ;  /* 0x000000182d297223 */ /* 0x000fe40000000029 */
[----:B------:R-:W-:Y:S02]  /*47b0*/  FFMA R46, R28, R13, R46 ;  /* 0x0000000d1c2e7223 */ /* 0x000fe4000000002e */
[-C--:B------:R-:W-:Y:S02]  /*47c0*/  FFMA R65, R40, R25.reuse, R65 ;  /* 0x0000001928417223 */ /* 0x080fe40000000041 */
[----:B------:R-:W-:Y:S02]  /*47d0*/  FFMA R64, R32, R25, R64 ;  /* 0x0000001920407223 */ /* 0x000fe40000000040 */
[----:B--2---:R-:W-:-:S02]  /*47e0*/  FFMA R53, R51, R8, R53 ;  /* 0x0000000833357223 */ /* 0x004fc40000000035 */
[-C--:B------:R-:W-:Y:S02]  /*47f0*/  FFMA R43, R30, R25.reuse, R43 ;  /* 0x000000191e2b7223 */ /* 0x080fe4000000002b */
[----:B------:R-:W-:Y:S02]  /*4800*/  FFMA R42, R47, R8, R42 ;  /* 0x000000082f2a7223 */ /* 0x000fe4000000002a */
[----:B------:R-:W-:Y:S02]  /*4810*/  FFMA R41, R28, R25, R41 ;  /* 0x000000191c297223 */ /* 0x000fe40000000029 */
[----:B------:R-:W-:Y:S02]  /*4820*/  FFMA R52, R37, R14, R52 ;  /* 0x0000000e25347223 */ /* 0x000fe40000000034 */
[----:B---3--:R-:W-:Y:S02]  /*4830*/  FFMA R57, R49, R16, R57 ;  /* 0x0000001031397223 */ /* 0x008fe40000000039 */
[----:B------:R-:W-:-:S02]  /*4840*/  FFMA R50, R35, R14, R50 ;  /* 0x0000000e23327223 */ /* 0x000fc40000000032 */
[-C--:B------:R-:W-:Y:S02]  /*4850*/  FFMA R48, R31, R14.reuse, R48 ;  /* 0x0000000e1f307223 */ /* 0x080fe40000000030 */
[----:B------:R-:W-:Y:S02]  /*4860*/  FFMA R46, R29, R14, R46 ;  /* 0x0000000e1d2e7223 */ /* 0x000fe4000000002e */
[----:B------:R-:W-:Y:S02]  /*4870*/  FFMA R24, R40, R9, R53 ;  /* 0x0000000928187223 */ /* 0x000fe40000000035 */
[-C--:B------:R-:W-:Y:S01]  /*4880*/  FFMA R44, R49, R8.reuse, R44 ;  /* 0x00000008312c7223 */ /* 0x080fe2000000002c */
[----:B------:R-:W-:Y:S01]  /*4890*/  LDS R53, [R54.X4+0x1c20] ;  /* 0x001c200036357984 */ /* 0x000fe20000004800 */
[----:B------:R-:W-:Y:S02]  /*48a0*/  FFMA R61, R45, R8, R61 ;  /* 0x000000082d3d7223 */ /* 0x000fe4000000003d */
[----:B------:R-:W-:-:S02]  /*48b0*/  FFMA R65, R37, R26, R65 ;  /* 0x0000001a25417223 */ /* 0x000fc40000000041 */
[-C--:B------:R-:W-:Y:S02]  /*48c0*/  FFMA R64, R35, R26.reuse, R64 ;  /* 0x0000001a23407223 */ /* 0x080fe40000000040 */
[-C--:B------:R-:W-:Y:S02]  /*48d0*/  FFMA R25, R31, R26.reuse, R43 ;  /* 0x0000001a1f197223 */ /* 0x080fe4000000002b */
[----:B------:R-:W-:Y:S02]  /*48e0*/  FFMA R8, R30, R9, R42 ;  /* 0x000000091e087223 */ /* 0x000fe4000000002a */
[----:B------:R-:W-:Y:S02]  /*48f0*/  FFMA R26, R29, R26, R41 ;  /* 0x0000001a1d1a7223 */ /* 0x000fe40000000029 */
[-C--:B------:R-:W-:Y:S02]  /*4900*/  FFMA R59, R51, R16.reuse, R59 ;  /* 0x00000010333b7223 */ /* 0x080fe4000000003b */
[-C--:B------:R-:W-:Y:S01]  /*4910*/  FFMA R42, R47, R16.reuse, R55 ;  /* 0x000000102f2a7223 */ /* 0x080fe20000000037 */
[----:B------:R-:W-:Y:S01]  /*4920*/  LDS R51, [R54.X4+0x1ca0] ;  /* 0x001ca00036337984 */ /* 0x000fe20000004800 */
[----:B------:R-:W-:-:S02]  /*4930*/  FFMA R63, R45, R16, R63 ;  /* 0x000000102d3f7223 */ /* 0x000fc4000000003f */
[-C--:B------:R-:W-:Y:S01]  /*4940*/  FFMA R52, R34, R15.reuse, R52 ;  /* 0x0000000f22347223 */ /* 0x080fe20000000034 */
[----:B------:R-:W-:Y:S01]  /*4950*/  LDS R55, [R54.X4+0x1c80] ;  /* 0x001c800036377984 */ /* 0x000fe20000004800 */
[-C--:B------:R-:W-:Y:S02]  /*4960*/  FFMA R50, R36, R15.reuse, R50 ;  /* 0x0000000f24327223 */ /* 0x080fe40000000032 */
[-C--:B------:R-:W-:Y:S02]  /*4970*/  FFMA R48, R38, R15.reuse, R48 ;  /* 0x0000000f26307223 */ /* 0x080fe40000000030 */
[----:B------:R-:W-:Y:S02]  /*4980*/  FFMA R46, R66, R15, R46 ;  /* 0x0000000f422e7223 */ /* 0x000fe4000000002e */
[----:B------:R-:W-:Y:S01]  /*4990*/  FFMA R24, R37, R10, R24 ;  /* 0x0000000a25187223 */ /* 0x000fe20000000018 */
[----:B------:R-:W-:Y:S01]  /*49a0*/  LDS.128 R12, [R5+0x2070] ;  /* 0x00207000050c7984 */ /* 0x000fe20000000c00 */
[----:B------:R-:W-:-:S03]  /*49b0*/  FFMA R16, R32, R17, R57 ;  /* 0x0000001120107223 */ /* 0x000fc60000000039 */
[----:B------:R-:W0:Y:S01]  /*49c0*/  LDS R57, [R54.X4+0x1c00] ;  /* 0x001c000036397984 */ /* 0x000e220000004800 */
[-C--:B------:R-:W-:Y:S02]  /*49d0*/  FFMA R43, R34, R27.reuse, R65 ;  /* 0x0000001b222b7223 */ /* 0x080fe40000000041 */
[-C--:B------:R-:W-:Y:S01]  /*49e0*/  FFMA R41, R36, R27.reuse, R64 ;  /* 0x0000001b24297223 */ /* 0x080fe20000000040 */
[----:B------:R-:W-:Y:S01]  /*49f0*/  LDS R65, [R54.X4+0x1e00] ;  /* 0x001e000036417984 */ /* 0x000fe20000004800 */
[-C--:B------:R-:W-:Y:S02]  /*4a00*/  FFMA R25, R38, R27.reuse, R25 ;  /* 0x0000001b26197223 */ /* 0x080fe40000000019 */
[----:B------:R-:W-:Y:S01]  /*4a10*/  FFMA R27, R66, R27, R26 ;  /* 0x0000001b421b7223 */ /* 0x000fe2000000001a */
[----:B------:R-:W-:Y:S01]  /*4a20*/  LDS R64, [R54.X4+0x1fa0] ;  /* 0x001fa00036407984 */ /* 0x000fe20000004800 */
[-C--:B------:R-:W-:Y:S02]  /*4a30*/  FFMA R44, R32, R9.reuse, R44 ;  /* 0x00000009202c7223 */ /* 0x080fe4000000002c */
[----:B------:R-:W-:Y:S01]  /*4a40*/  FFMA R61, R28, R9, R61 ;  /* 0x000000091c3d7223 */ /* 0x000fe2000000003d */
[----:B------:R-:W-:Y:S01]  /*4a50*/  LDS R26, [R54.X4+0x1d20] ;  /* 0x001d2000361a7984 */ /* 0x000fe20000004800 */
[----:B------:R-:W-:-:S02]  /*4a60*/  FFMA R42, R30, R17, R42 ;  /* 0x000000111e2a7223 */ /* 0x000fc4000000002a */
[-C--:B------:R-:W-:Y:S01]  /*4a70*/  FFMA R63, R28, R17.reuse, R63 ;  /* 0x000000111c3f7223 */ /* 0x080fe2000000003f */
[----:B------:R-:W1:Y:S01]  /*4a80*/  LDS R30, [R54.X4+0x1d00] ;  /* 0x001d0000361e7984 */ /* 0x000e620000004800 */
[----:B------:R-:W-:Y:S02]  /*4a90*/  FFMA R40, R40, R17, R59 ;  /* 0x0000001128287223 */ /* 0x000fe4000000003b */
[----:B------:R-:W-:Y:S01]  /*4aa0*/  FFMA R47, R34, R11, R24 ;  /* 0x0000000b222f7223 */ /* 0x000fe20000000018 */
[----:B------:R-:W2:Y:S01]  /*4ab0*/  LDS R28, [R54.X4+0x1d80] ;  /* 0x001d8000361c7984 */ /* 0x000ea20000004800 */
[----:B------:R-:W-:-:S03]  /*4ac0*/  FFMA R9, R35, R10, R44 ;  /* 0x0000000a23097223 */ /* 0x000fc6000000002c */
[----:B------:R-:W3:Y:S01]  /*4ad0*/  LDS R24, [R54.X4+0x1da0] ;  /* 0x001da00036187984 */ /* 0x000ee20000004800 */
[----:B------:R-:W-:Y:S02]  /*4ae0*/  FFMA R8, R31, R10, R8 ;  /* 0x0000000a1f087223 */ /* 0x000fe40000000008 */
[-C--:B------:R-:W-:Y:S01]  /*4af0*/  FFMA R40, R37, R18.reuse, R40 ;  /* 0x0000001225287223 */ /* 0x080fe20000000028 */
[----:B------:R-:W4:Y:S01]  /*4b00*/  LDS R59, [R54.X4+0x1ea0] ;  /* 0x001ea000363b7984 */ /* 0x000f220000004800 */
[-C--:B------:R-:W-:Y:S02]  /*4b10*/  FFMA R35, R35, R18.reuse, R16 ;  /* 0x0000001223237223 */ /* 0x080fe40000000010 */
[----:B------:R-:W-:Y:S01]  /*4b20*/  FFMA R31, R31, R18, R42 ;  /* 0x000000121f1f7223 */ /* 0x000fe2000000002a */
[----:B------:R-:W-:Y:S01]  /*4b30*/  LDS R44, [R54.X4+0x1f00] ;  /* 0x001f0000362c7984 */ /* 0x000fe20000004800 */
[C---:B------:R-:W-:Y:S02]  /*4b40*/  FFMA R10, R29.reuse, R10, R61 ;  /* 0x0000000a1d0a7223 */ /* 0x040fe4000000003d */
[----:B------:R-:W-:Y:S01]  /*4b50*/  FFMA R18, R29, R18, R63 ;  /* 0x000000121d127223 */ /* 0x000fe2000000003f */
[----:B------:R-:W5:Y:S01]  /*4b60*/  LDS R61, [R54.X4+0x1e20] ;  /* 0x001e2000363d7984 */ /* 0x000f620000004800 */
[----:B------:R-:W-:-:S03]  /*4b70*/  FFMA R34, R34, R19, R40 ;  /* 0x0000001322227223 */ /* 0x000fc60000000028 */
[----:B------:R-:W5:Y:S04]  /*4b80*/  LDS R63, [R54.X4+0x1e80] ;  /* 0x001e8000363f7984 */ /* 0x000f680000004800 */
[----:B------:R-:W5:Y:S04]  /*4b90*/  LDS R42, [R54.X4+0x1f80] ;  /* 0x001f8000362a7984 */ /* 0x000f680000004800 */
[----:B------:R-:W5:Y:S01]  /*4ba0*/  LDS R40, [R54.X4+0x1f20] ;  /* 0x001f200036287984 */ /* 0x000f620000004800 */
[C---:B0-----:R-:W-:Y:S02]  /*4bb0*/  FFMA R23, R12.reuse, R57, R23 ;  /* 0x000000390c177223 */ /* 0x041fe40000000017 */
[----:B------:R-:W-:-:S02]  /*4bc0*/  FFMA R22, R12, R55, R22 ;  /* 0x000000370c167223 */ /* 0x000fc40000000016 */
[C---:B------:R-:W-:Y:S02]  /*4bd0*/  FFMA R21, R12.reuse, R53, R21 ;  /* 0x000000350c157223 */ /* 0x040fe40000000015 */
[----:B------:R-:W-:Y:S02]  /*4be0*/  FFMA R20, R12, R51, R20 ;  /* 0x000000330c147223 */ /* 0x000fe40000000014 */
[-C--:B-1----:R-:W-:Y:S02]  /*4bf0*/  FFMA R12, R30, R13.reuse, R23 ;  /* 0x0000000d1e0c7223 */ /* 0x082fe40000000017 */
[-C--:B------:R-:W-:Y:S02]  /*4c00*/  FFMA R17, R26, R13.reuse, R21 ;  /* 0x0000000d1a117223 */ /* 0x080fe40000000015 */
[-C--:B--2---:R-:W-:Y:S02]  /*4c10*/  FFMA R16, R28, R13.reuse, R22 ;  /* 0x0000000d1c107223 */ /* 0x084fe40000000016 */
[----:B---3--:R-:W-:-:S02]  /*4c20*/  FFMA R13, R24, R13, R20 ;  /* 0x0000000d180d7223 */ /* 0x008fc40000000014 */
[-C--:B------:R-:W-:Y:S01]  /*4c30*/  FFMA R12, R65, R14.reuse, R12 ;  /* 0x0000000e410c7223 */ /* 0x080fe2000000000c */
[----:B------:R-:W0:Y:S01]  /*4c40*/  LDS.128 R20, [R5+0x2170] ;  /* 0x0021700005147984 */ /* 0x000e220000000c00 */
[-C--:B----4-:R-:W-:Y:S02]  /*4c50*/  FFMA R13, R59, R14.reuse, R13 ;  /* 0x0000000e3b0d7223 */ /* 0x090fe4000000000d */
[-C--:B------:R-:W-:Y:S02]  /*4c60*/  FFMA R49, R36, R11.reuse, R9 ;  /* 0x0000000b24317223 */ /* 0x080fe40000000009 */
[-C--:B------:R-:W-:Y:S02]  /*4c70*/  FFMA R45, R38, R11.reuse, R8 ;  /* 0x0000000b262d7223 */ /* 0x080fe40000000008 */
[----:B------:R-:W-:Y:S02]  /*4c80*/  FFMA R32, R66, R11, R10 ;  /* 0x0000000b42207223 */ /* 0x000fe4000000000a */
[-C--:B-----5:R-:W-:Y:S01]  /*4c90*/  FFMA R17, R61, R14.reuse, R17 ;  /* 0x0000000e3d117223 */ /* 0x0a0fe20000000011 */
[----:B------:R-:W1:Y:S01]  /*4ca0*/  LDS.128 R8, [R5+0x20f0] ;  /* 0x0020f00005087984 */ /* 0x000e620000000c00 */
[----:B------:R-:W-:-:S02]  /*4cb0*/  FFMA R16, R63, R14, R16 ;  /* 0x0000000e3f107223 */ /* 0x000fc40000000010 */
[-C--:B------:R-:W-:Y:S02]  /*4cc0*/  FFMA R36, R36, R19.reuse, R35 ;  /* 0x0000001324247223 */ /* 0x080fe40000000023 */
[----:B------:R-:W-:Y:S02]  /*4cd0*/  FFMA R38, R38, R19, R31 ;  /* 0x0000001326267223 */ /* 0x000fe4000000001f */
[-C--:B------:R-:W-:Y:S02]  /*4ce0*/  FFMA R35, R44, R15.reuse, R12 ;  /* 0x0000000f2c237223 */ /* 0x080fe4000000000c */
[-C--:B------:R-:W-:Y:S02]  /*4cf0*/  FFMA R31, R42, R15.reuse, R16 ;  /* 0x0000000f2a1f7223 */ /* 0x080fe40000000010 */
[-C--:B------:R-:W-:Y:S02]  /*4d00*/  FFMA R29, R40, R15.reuse, R17 ;  /* 0x0000000f281d7223 */ /* 0x080fe40000000011 */
[----:B------:R-:W-:-:S02]  /*4d10*/  FFMA R37, R64, R15, R13 ;  /* 0x0000000f40257223 */ /* 0x000fc4000000000d */
[----:B------:R-:W-:Y:S01]  /*4d20*/  FFMA R66, R66, R19, R18 ;  /* 0x0000001342427223 */ /* 0x000fe20000000012 */
[----:B------:R-:W2:Y:S04]  /*4d30*/  LDS.128 R12, [R5+0x2270] ;  /* 0x00227000050c7984 */ /* 0x000ea80000000c00 */
[----:B------:R-:W3:Y:S01]  /*4d40*/  LDS.128 R16, [R5+0x21f0] ;  /* 0x0021f00005107984 */ /* 0x000ee20000000c00 */
[-C--:B0-----:R-:W-:Y:S02]  /*4d50*/  FFMA R68, R57, R20.reuse, R68 ;  /* 0x0000001439447223 */ /* 0x081fe40000000044 */
[-C--:B------:R-:W-:Y:S02]  /*4d60*/  FFMA R67, R55, R20.reuse, R67 ;  /* 0x0000001437437223 */ /* 0x080fe40000000043 */
[----:B------:R-:W-:-:S02]  /*4d70*/  FFMA R39, R53, R20, R39 ;  /* 0x0000001435277223 */ /* 0x000fc40000000027 */
[----:B------:R-:W-:Y:S02]  /*4d80*/  FFMA R33, R51, R20, R33 ;  /* 0x0000001433217223 */ /* 0x000fe40000000021 */
[-C--:B-1----:R-:W-:Y:S02]  /*4d90*/  FFMA R70, R57, R8.reuse, R70 ;  /* 0x0000000839467223 */ /* 0x082fe40000000046 */
[-C--:B------:R-:W-:Y:S02]  /*4da0*/  FFMA R69, R55, R8.reuse, R69 ;  /* 0x0000000837457223 */ /* 0x080fe40000000045 */
        /* <DEDUP_REMOVED lines=8> */
[----:B------:R-:W-:-:S02]  /*4e30*/  FFMA R48, R53, R12, R48 ;  /* 0x0000000c35307223 */ /* 0x000fc40000000030 */
[-C--:B---3--:R-:W-:Y:S02]  /*4e40*/  FFMA R62, R57, R16.reuse, R62 ;  /* 0x00000010393e7223 */ /* 0x088fe4000000003e */
[-C--:B------:R-:W-:Y:S02]  /*4e50*/  FFMA R60, R55, R16.reuse, R60 ;  /* 0x00000010373c7223 */ /* 0x080fe4000000003c */
[-C--:B------:R-:W-:Y:S02]  /*4e60*/  FFMA R58, R53, R16.reuse, R58 ;  /* 0x00000010353a7223 */ /* 0x080fe4000000003a */
[C---:B------:R-:W-:Y:S02]  /*4e70*/  FFMA R56, R51.reuse, R16, R56 ;  /* 0x0000001033387223 */ /* 0x040fe40000000038 */
[----:B------:R-:W-:Y:S02]  /*4e80*/  FFMA R46, R51, R12, R46 ;  /* 0x0000000c332e7223 */ /* 0x000fe4000000002e */
[----:B------:R-:W-:-:S02]  /*4e90*/  FFMA R68, R30, R21, R68 ;  /* 0x000000151e447223 */ /* 0x000fc40000000044 */
[-C--:B------:R-:W-:Y:S02]  /*4ea0*/  FFMA R67, R28, R21.reuse, R67 ;  /* 0x000000151c437223 */ /* 0x080fe40000000043 */
[-C--:B------:R-:W-:Y:S02]  /*4eb0*/  FFMA R39, R26, R21.reuse, R39 ;  /* 0x000000151a277223 */ /* 0x080fe40000000027 */
[----:B------:R-:W-:Y:S02]  /*4ec0*/  FFMA R33, R24, R21, R33 ;  /* 0x0000001518217223 */ /* 0x000fe40000000021 */
[-C--:B------:R-:W-:Y:S02]  /*4ed0*/  FFMA R52, R30, R13.reuse, R52 ;  /* 0x0000000d1e347223 */ /* 0x080fe40000000034 */
[-C--:B------:R-:W-:Y:S02]  /*4ee0*/  FFMA R50, R28, R13.reuse, R50 ;  /* 0x0000000d1c327223 */ /* 0x080fe40000000032 */
[----:B------:R-:W-:-:S02]  /*4ef0*/  FFMA R48, R26, R13, R48 ;  /* 0x0000000d1a307223 */ /* 0x000fc40000000030 */
[-C--:B------:R-:W-:Y:S02]  /*4f00*/  FFMA R62, R30, R17.reuse, R62 ;  /* 0x000000111e3e7223 */ /* 0x080fe4000000003e */
        /* <DEDUP_REMOVED lines=14> */
[----:B------:R-:W-:Y:S02]  /*4ff0*/  FFMA R48, R61, R14, R48 ;  /* 0x0000000e3d307223 */ /* 0x000fe40000000030 */
[-C--:B------:R-:W-:Y:S02]  /*5000*/  FFMA R62, R65, R18.reuse, R62 ;  /* 0x00000012413e7223 */ /* 0x080fe4000000003e */
[----:B------:R-:W-:-:S02]  /*5010*/  FFMA R60, R63, R18, R60 ;  /* 0x000000123f3c7223 */ /* 0x000fc4000000003c */
[-C--:B------:R-:W-:Y:S02]  /*5020*/  FFMA R58, R61, R18.reuse, R58 ;  /* 0x000000123d3a7223 */ /* 0x080fe4000000003a */
[C---:B------:R-:W-:Y:S02]  /*5030*/  FFMA R56, R59.reuse, R18, R56 ;  /* 0x000000123b387223 */ /* 0x040fe40000000038 */
        /* <DEDUP_REMOVED lines=9> */
[-C--:B------:R-:W-:Y:S01]  /*50d0*/  FFMA R67, R44, R19.reuse, R62 ;  /* 0x000000132c437223 */ /* 0x080fe2000000003e */
[----:B------:R-:W0:Y:S01]  /*50e0*/  LDS.128 R20, [R5+0x22f0] ;  /* 0x0022f00005147984 */ /* 0x000e220000000c00 */
[----:B------:R-:W-:-:S02]  /*50f0*/  FFMA R71, R42, R19, R60 ;  /* 0x000000132a477223 */ /* 0x000fc4000000003c */
[-C--:B------:R-:W-:Y:S02]  /*5100*/  FFMA R69, R40, R19.reuse, R58 ;  /* 0x0000001328457223 */ /* 0x080fe4000000003a */
[----:B------:R-:W-:Y:S02]  /*5110*/  FFMA R73, R64, R19, R56 ;  /* 0x0000001340497223 */ /* 0x000fe40000000038 */
[-C--:B------:R-:W-:Y:S01]  /*5120*/  FFMA R77, R40, R15.reuse, R48 ;  /* 0x0000000f284d7223 */ /* 0x080fe20000000030 */
[----:B------:R-:W1:Y:S01]  /*5130*/  LDS.128 R16, [R5+0x2370] ;  /* 0x0023700005107984 */ /* 0x000e620000000c00 */
[-C--:B------:R-:W-:Y:S02]  /*5140*/  FFMA R75, R44, R15.reuse, R52 ;  /* 0x0000000f2c4b7223 */ /* 0x080fe40000000034 */
[-C--:B------:R-:W-:Y:S02]  /*5150*/  FFMA R46, R42, R15.reuse, R50 ;  /* 0x0000000f2a2e7223 */ /* 0x080fe40000000032 */
[----:B------:R-:W-:-:S02]  /*5160*/  FFMA R48, R64, R15, R14 ;  /* 0x0000000f40307223 */ /* 0x000fc4000000000e */
[----:B------:R-:W2:Y:S01]  /*5170*/  LDS.128 R12, [R5+0x23f0] ;  /* 0x0023f000050c7984 */ /* 0x000ea20000000c00 */
[----:B------:R-:W-:-:S04]  /*5180*/  UIADD3 UR4, UR4, 0x1, URZ ;  /* 0x0000000104047890 */ /* 0x000fc8000fffe03f */
[----:B------:R-:W-:-:S06]  /*5190*/  UISETP.GE.U32.AND UP0, UPT, UR4, 0x8, UPT ;  /* 0x000000080400788c */ /* 0x000fcc000bf06070 */
[----:B------:R-:W-:Y:S01]  /*51a0*/  PLOP3.LUT P0, PT, PT, PT, UP0, 0x80, 0x0 ;  /* 0x000000000000781c */ /* 0x000fe20003f0f008 */
[-C--:B0-----:R-:W-:Y:S02]  /*51b0*/  FFMA R43, R57, R20.reuse, R43 ;  /* 0x00000014392b7223 */ /* 0x081fe4000000002b */
[-C--:B------:R-:W-:Y:S02]  /*51c0*/  FFMA R27, R51, R20.reuse, R27 ;  /* 0x00000014331b7223 */ /* 0x080fe4000000001b */
[-C--:B------:R-:W-:Y:S02]  /*51d0*/  FFMA R41, R55, R20.reuse, R41 ;  /* 0x0000001437297223 */ /* 0x080fe40000000029 */
[----:B------:R-:W-:Y:S02]  /*51e0*/  FFMA R25, R53, R20, R25 ;  /* 0x0000001435197223 */ /* 0x000fe40000000019 */
[-C--:B-1----:R-:W-:Y:S02]  /*51f0*/  FFMA R47, R57, R16.reuse, R47 ;  /* 0x00000010392f7223 */ /* 0x082fe4000000002f */
[----:B------:R-:W-:-:S02]  /*5200*/  FFMA R32, R51, R16, R32 ;  /* 0x0000001033207223 */ /* 0x000fc40000000020 */
[-C--:B------:R-:W-:Y:S02]  /*5210*/  FFMA R49, R55, R16.reuse, R49 ;  /* 0x0000001037317223 */ /* 0x080fe40000000031 */
[----:B------:R-:W-:Y:S02]  /*5220*/  FFMA R45, R53, R16, R45 ;  /* 0x00000010352d7223 */ /* 0x000fe4000000002d */
[-C--:B--2---:R-:W-:Y:S02]  /*5230*/  FFMA R34, R57, R12.reuse, R34 ;  /* 0x0000000c39227223 */ /* 0x084fe40000000022 */
[-C--:B------:R-:W-:Y:S02]  /*5240*/  FFMA R36, R55, R12.reuse, R36 ;  /* 0x0000000c37247223 */ /* 0x080fe40000000024 */
[-C--:B------:R-:W-:Y:S02]  /*5250*/  FFMA R38, R53, R12.reuse, R38 ;  /* 0x0000000c35267223 */ /* 0x080fe40000000026 */
[----:B------:R-:W-:-:S02]  /*5260*/  FFMA R66, R51, R12, R66 ;  /* 0x0000000c33427223 */ /* 0x000fc40000000042 */
[-C--:B------:R-:W-:Y:S02]  /*5270*/  FFMA R43, R30, R21.reuse, R43 ;  /* 0x000000151e2b7223 */ /* 0x080fe4000000002b */
[----:B------:R-:W-:Y:S02]  /*5280*/  FFMA R27, R24, R21, R27 ;  /* 0x00000015181b7223 */ /* 0x000fe4000000001b */
[-C--:B------:R-:W-:Y:S02]  /*5290*/  FFMA R47, R30, R17.reuse, R47 ;  /* 0x000000111e2f7223 */ /* 0x080fe4000000002f */
[----:B------:R-:W-:Y:S02]  /*52a0*/  FFMA R32, R24, R17, R32 ;  /* 0x0000001118207223 */ /* 0x000fe40000000020 */
        /* <DEDUP_REMOVED lines=31> */
[----:B------:R-:W-:Y:S01]  /*54a0*/  FFMA R64, R64, R15, R66 ;  /* 0x0000000f40407223 */ /* 0x000fe20000000042 */
[----:B------:R-:W-:Y:S01]  /*54b0*/  @P0 CALL.REL.NOINC `(.L_x_0) ;  /* 0x0000001000000944 */ /* 0x000fe20003c00000 */
[----:B------:R-:W-:Y:S05]  /*54c0*/  BRA `(.L_x_1) ;  /* 0xffffae8000007947 */ /* 0x000fea000383ffff */
.L_x_0:
[----:B------:R-:W-:Y:S02]  /*54d0*/  SHF.R.S32.HI R5, RZ, 0x4, R0 ;  /* 0x00000004ff057819 */ /* 0x000fe40000011400 */
[----:B------:R-:W-:-:S02]  /*54e0*/  MOV R4, UR10 ;  /* 0x0000000a00047c02 */ /* 0x000fc40008000f00 */
[----:B------:R-:W-:Y:S01]  /*54f0*/  LOP3.LUT R0, R0, 0x8, RZ, 0xc0, !PT ;  /* 0x0000000800007812 */ /* 0x000fe200078ec0ff */
[----:B------:R-:W-:Y:S01]  /*5500*/  IMAD R5, R5, 0x6200, R2 ;  /* 0x0000620005057824 */ /* 0x000fe200078e0202 */
[----:B------:R-:W-:Y:S02]  /*5510*/  MOV R2, UR6 ;  /* 0x0000000600027c02 */ /* 0x000fe40008000f00 */
[----:B------:R-:W-:Y:S01]  /*5520*/  SHF.R.U32.HI R0, RZ, 0x3, R0 ;  /* 0x00000003ff007819 */ /* 0x000fe20000011600 */
[----:B------:R-:W-:Y:S01]  /*5530*/  IMAD R5, R4, 0x31000, R5 ;  /* 0x0003100004057824 */ /* 0x000fe200078e0205 */
[----:B------:R-:W-:-:S04]  /*5540*/  MOV R4, UR5 ;  /* 0x0000000500047c02 */ /* 0x000fc80008000f00 */
[----:B------:R-:W-:-:S05]  /*5550*/  LEA R5, R2, R5, 0x3 ;  /* 0x0000000502057211 */ /* 0x000fca00078e18ff */
[----:B------:R-:W-:-:S04]  /*5560*/  IMAD R5, R4, 0x1c0, R5 ;  /* 0x000001c004057824 */ /* 0x000fc800078e0205 */
[----:B------:R-:W-:-:S04]  /*5570*/  IMAD R0, R0, 0x70, R5 ;  /* 0x0000007000007824 */ /* 0x000fc800078e0205 */
[----:B------:R-:W-:-:S05]  /*5580*/  IMAD.WIDE R2, R0, R3, c[0x0][0x170] ;  /* 0x00005c0000027625 */ /* 0x000fca00078e0203 */
[----:B------:R-:W-:Y:S04]  /*5590*/  STG.E [R2.64], R35 ;  /* 0x0000002302007986 */ /* 0x000fe8000c101908 */
[----:B------:R-:W-:Y:S04]  /*55a0*/  STG.E [R2.64+0x380], R31 ;  /* 0x0003801f02007986 */ /* 0x000fe8000c101908 */
        /* <DEDUP_REMOVED lines=29> */
[----:B------:R-:W-:Y:S01]  /*5780*/  STG.E [R2.64+0x15b60], R64 ;  /* 0x015b604002007986 */ /* 0x000fe2000c101908 */
[----:B------:R-:W-:Y:S05]  /*5790*/  EXIT ;  /* 0x000000000000794d */ /* 0x000fea0003800000 */
.L_x_2:
[----:B------:R-:W-:-:S00]  /*57a0*/  BRA `(.L_x_2) ;  /* 0xfffffff000007947 */ /* 0x000fc0000383ffff */
[----:B------:R-:W-:-:S00]  /*57b0*/  NOP ;  /* 0x0000000000007918 */ /* 0x000fc00000000000 */
        /* <DEDUP_REMOVED lines=12> */
.L_x_3:


//--------------------- .nv.shared.candidate0     --------------------------
	.section	.nv.shared.candidate0,"aw",@nobits
	.align	4
.nv.shared.candidate0:
	.zero		16384
